	.target	sm_90a

	.elftype	@"ET_EXEC"


//--------------------- .note.nv.tkinfo           --------------------------
	.section	.note.nv.tkinfo,"",@"SHT_NOTE"
	.sectionflags	@"SHF_NOTE_NV_TKINFO"
	.tkinfo
        /*0018*/ 	.word	0x00000002
        /*0030*/ 	.string	""
        /*0030*/ 	.string	"ptxas"
        /*0030*/ 	.string	"Cuda compilation tools, release 13.0, V13.0.88"
        /*0030*/ 	.string	"Build cuda_13.0.r13.0/compiler.36424714_0"
        /*0030*/ 	.string	"-arch sm_90a -m 64 "



//--------------------- .note.nv.cuinfo           --------------------------
	.section	.note.nv.cuinfo,"",@"SHT_NOTE"
	.sectionflags	@"SHF_NOTE_NV_CUINFO"
        /*0018*/ 	.short	0x0002
        /*001a*/ 	.short	0x005a
        /*001c*/ 	.short	0x0082
	.zero		2


//--------------------- .nv.info                  --------------------------
	.section	.nv.info,"",@"SHT_CUDA_INFO"
	.align	4


	//----- nvinfo : EIATTR_REGCOUNT
	.align		4
        /*0000*/ 	.byte	0x04, 0x2f
        /*0002*/ 	.short	(.L_15 - .L_14)
	.align		4
.L_14:
        /*0004*/ 	.word	index@(_ZN7cutlass13device_kernelINS_4gemm6kernel13GemmUniversalIN4cute5tupleIJiiiiEEENS1_10collective13CollectiveMmaINS1_34MainloopSm90TmaGmmaWarpSpecializedILi6ENS5_IJNS4_1CILi1EEESB_SB_EEENS1_35KernelTmaWarpSpecializedCooperativeEEENS5_IJNSA_ILi256EEENSA_ILi128EEENSA_ILi64EEEEEEaNS5_IJlSB_lEEEaSJ_NS4_8TiledMMAINS4_8MMA_AtomIJNS4_4SM904GMMA27MMA_64x128x32_S32S8S8_SS_TNEEEENS4_6LayoutINS5_IJNSA_ILi2EEESB_SB_EEENS5_IJSB_NSA_ILi0EEEST_EEEEENS5_IJNS4_10UnderscoreESW_SW_EEEEENS4_13SM90_TMA_LOADENS4_14ComposedLayoutINS4_7SwizzleILi2ELi4ELi3EEENS4_18smem_ptr_flag_bitsILi8EEENSQ_INS5_IJNSA_ILi8EEESH_EEENS5_IJSH_SB_EEEEEEEvNS4_8identityESZ_S19_vS1A_EENS_8epilogue10collective6detail29Sm90TmaWarpSpecializedAdapterINS1D_15DefaultEpilogueIaSJ_SJ_NS1C_6thread17LinearCombinationIaLi1EiiLNS1H_9ScaleType4KindE0ELNS_15FloatRoundStyleE2EaEENS1_15EpilogueDefaultEEEEEvvEEEEvNT_6ParamsE)
        /*0008*/ 	.word	0x000000a8


	//----- nvinfo : EIATTR_FRAME_SIZE
	.align		4
.L_15:
        /*000c*/ 	.byte	0x04, 0x11
        /*000e*/ 	.short	(.L_17 - .L_16)
	.align		4
.L_16:
        /*0010*/ 	.word	index@(_ZN7cutlass13device_kernelINS_4gemm6kernel13GemmUniversalIN4cute5tupleIJiiiiEEENS1_10collective13CollectiveMmaINS1_34MainloopSm90TmaGmmaWarpSpecializedILi6ENS5_IJNS4_1CILi1EEESB_SB_EEENS1_35KernelTmaWarpSpecializedCooperativeEEENS5_IJNSA_ILi256EEENSA_ILi128EEENSA_ILi64EEEEEEaNS5_IJlSB_lEEEaSJ_NS4_8TiledMMAINS4_8MMA_AtomIJNS4_4SM904GMMA27MMA_64x128x32_S32S8S8_SS_TNEEEENS4_6LayoutINS5_IJNSA_ILi2EEESB_SB_EEENS5_IJSB_NSA_ILi0EEEST_EEEEENS5_IJNS4_10UnderscoreESW_SW_EEEEENS4_13SM90_TMA_LOADENS4_14ComposedLayoutINS4_7SwizzleILi2ELi4ELi3EEENS4_18smem_ptr_flag_bitsILi8EEENSQ_INS5_IJNSA_ILi8EEESH_EEENS5_IJSH_SB_EEEEEEEvNS4_8identityESZ_S19_vS1A_EENS_8epilogue10collective6detail29Sm90TmaWarpSpecializedAdapterINS1D_15DefaultEpilogueIaSJ_SJ_NS1C_6thread17LinearCombinationIaLi1EiiLNS1H_9ScaleType4KindE0ELNS_15FloatRoundStyleE2EaEENS1_15EpilogueDefaultEEEEEvvEEEEvNT_6ParamsE)
        /*0014*/ 	.word	0x00000000


	//----- nvinfo : EIATTR_MIN_STACK_SIZE
	.align		4
.L_17:
        /*0018*/ 	.byte	0x04, 0x12
        /*001a*/ 	.short	(.L_19 - .L_18)
	.align		4
.L_18:
        /*001c*/ 	.word	index@(_ZN7cutlass13device_kernelINS_4gemm6kernel13GemmUniversalIN4cute5tupleIJiiiiEEENS1_10collective13CollectiveMmaINS1_34MainloopSm90TmaGmmaWarpSpecializedILi6ENS5_IJNS4_1CILi1EEESB_SB_EEENS1_35KernelTmaWarpSpecializedCooperativeEEENS5_IJNSA_ILi256EEENSA_ILi128EEENSA_ILi64EEEEEEaNS5_IJlSB_lEEEaSJ_NS4_8TiledMMAINS4_8MMA_AtomIJNS4_4SM904GMMA27MMA_64x128x32_S32S8S8_SS_TNEEEENS4_6LayoutINS5_IJNSA_ILi2EEESB_SB_EEENS5_IJSB_NSA_ILi0EEEST_EEEEENS5_IJNS4_10UnderscoreESW_SW_EEEEENS4_13SM90_TMA_LOADENS4_14ComposedLayoutINS4_7SwizzleILi2ELi4ELi3EEENS4_18smem_ptr_flag_bitsILi8EEENSQ_INS5_IJNSA_ILi8EEESH_EEENS5_IJSH_SB_EEEEEEEvNS4_8identityESZ_S19_vS1A_EENS_8epilogue10collective6detail29Sm90TmaWarpSpecializedAdapterINS1D_15DefaultEpilogueIaSJ_SJ_NS1C_6thread17LinearCombinationIaLi1EiiLNS1H_9ScaleType4KindE0ELNS_15FloatRoundStyleE2EaEENS1_15EpilogueDefaultEEEEEvvEEEEvNT_6ParamsE)
        /*0020*/ 	.word	0x00000000
.L_19:


//--------------------- .nv.compat                --------------------------
	.section	.nv.compat,"",@"SHT_CUDA_COMPAT_INFO"
	.align	4
        /*0000*/ 	.byte	0x02, 0x09, 0x01, 0x00, 0x02, 0x02, 0x04, 0x00, 0x02, 0x05, 0x05, 0x00, 0x03, 0x07, 0x01, 0x01
        /*0010*/ 	.byte	0x02, 0x03, 0x01, 0x00, 0x02, 0x06, 0x01, 0x00, 0x04, 0x0b, 0x08, 0x00, 0x00, 0x00, 0x00, 0x00
        /*0020*/ 	.byte	0x00, 0x00, 0x00, 0x00


//--------------------- .nv.info._ZN7cutlass13device_kernelINS_4gemm6kernel13GemmUniversalIN4cute5tupleIJiiiiEEENS1_10collective13CollectiveMmaINS1_34MainloopSm90TmaGmmaWarpSpecializedILi6ENS5_IJNS4_1CILi1EEESB_SB_EEENS1_35KernelTmaWarpSpecializedCooperativeEEENS5_IJNSA_ILi256EEENSA_ILi128EEENSA_ILi64EEEEEEaNS5_IJlSB_lEEEaSJ_NS4_8TiledMMAINS4_8MMA_AtomIJNS4_4SM904GMMA27MMA_64x128x32_S32S8S8_SS_TNEEEENS4_6LayoutINS5_IJNSA_ILi2EEESB_SB_EEENS5_IJSB_NSA_ILi0EEEST_EEEEENS5_IJNS4_10UnderscoreESW_SW_EEEEENS4_13SM90_TMA_LOADENS4_14ComposedLayoutINS4_7SwizzleILi2ELi4ELi3EEENS4_18smem_ptr_flag_bitsILi8EEENSQ_INS5_IJNSA_ILi8EEESH_EEENS5_IJSH_SB_EEEEEEEvNS4_8identityESZ_S19_vS1A_EENS_8epilogue10collective6detail29Sm90TmaWarpSpecializedAdapterINS1D_15DefaultEpilogueIaSJ_SJ_NS1C_6thread17LinearCombinationIaLi1EiiLNS1H_9ScaleType4KindE0ELNS_15FloatRoundStyleE2EaEENS1_15EpilogueDefaultEEEEEvvEEEEvNT_6ParamsE --------------------------
	.section	.nv.info._ZN7cutlass13device_kernelINS_4gemm6kernel13GemmUniversalIN4cute5tupleIJiiiiEEENS1_10collective13CollectiveMmaINS1_34MainloopSm90TmaGmmaWarpSpecializedILi6ENS5_IJNS4_1CILi1EEESB_SB_EEENS1_35KernelTmaWarpSpecializedCooperativeEEENS5_IJNSA_ILi256EEENSA_ILi128EEENSA_ILi64EEEEEEaNS5_IJlSB_lEEEaSJ_NS4_8TiledMMAINS4_8MMA_AtomIJNS4_4SM904GMMA27MMA_64x128x32_S32S8S8_SS_TNEEEENS4_6LayoutINS5_IJNSA_ILi2EEESB_SB_EEENS5_IJSB_NSA_ILi0EEEST_EEEEENS5_IJNS4_10UnderscoreESW_SW_EEEEENS4_13SM90_TMA_LOADENS4_14ComposedLayoutINS4_7SwizzleILi2ELi4ELi3EEENS4_18smem_ptr_flag_bitsILi8EEENSQ_INS5_IJNSA_ILi8EEESH_EEENS5_IJSH_SB_EEEEEEEvNS4_8identityESZ_S19_vS1A_EENS_8epilogue10collective6detail29Sm90TmaWarpSpecializedAdapterINS1D_15DefaultEpilogueIaSJ_SJ_NS1C_6thread17LinearCombinationIaLi1EiiLNS1H_9ScaleType4KindE0ELNS_15FloatRoundStyleE2EaEENS1_15EpilogueDefaultEEEEEvvEEEEvNT_6ParamsE,"",@"SHT_CUDA_INFO"
	.sectionflags	@""
	.align	4


	//----- nvinfo : EIATTR_CUDA_API_VERSION
	.align		4
        /*0000*/ 	.byte	0x04, 0x37
        /*0002*/ 	.short	(.L_21 - .L_20)
.L_20:
        /*0004*/ 	.word	0x00000082


	//----- nvinfo : EIATTR_KPARAM_INFO
	.align		4
.L_21:
        /*0008*/ 	.byte	0x04, 0x17
        /*000a*/ 	.short	(.L_23 - .L_22)
.L_22:
        /*000c*/ 	.word	0x00000000
        /*0010*/ 	.short	0x0000
        /*0012*/ 	.short	0x0070
        /*0014*/ 	.byte	0x00, 0xf0, 0x01, 0x10


	//----- nvinfo : EIATTR_SPARSE_MMA_MASK
	.align		4
.L_23:
        /*0018*/ 	.byte	0x03, 0x50
        /*001a*/ 	.short	0x0000


	//----- nvinfo : EIATTR_MAXREG_COUNT
	.align		4
        /*001c*/ 	.byte	0x03, 0x1b
        /*001e*/ 	.short	0x00a8


	//----- nvinfo : EIATTR_NUM_BARRIERS
	.align		4
        /*0020*/ 	.byte	0x02, 0x4c
        /*0022*/ 	.byte	0x01
	.zero		1


	//----- nvinfo : EIATTR_EXTERNS
	.align		4
        /*0024*/ 	.byte	0x04, 0x0f
        /*0026*/ 	.short	(.L_25 - .L_24)


	//   ....[0]....
	.align		4
.L_24:
        /*0028*/ 	.word	index@(__assertfail)


	//----- nvinfo : EIATTR_MERCURY_ISA_VERSION
	.align		4
.L_25:
        /*002c*/ 	.byte	0x03, 0x5f
        /*002e*/ 	.short	0x0101


	//----- nvinfo : EIATTR_INT_WARP_WIDE_INSTR_OFFSETS
	.align		4
        /*0030*/ 	.byte	0x04, 0x31
        /*0032*/ 	.short	(.L_27 - .L_26)


	//   ....[0]....
.L_26:
        /*0034*/ 	.word	0x000003f0


	//   ....[1]....
        /*0038*/ 	.word	0x00000420


	//   ....[2]....
        /*003c*/ 	.word	0x00000500


	//----- nvinfo : EIATTR_COOP_GROUP_MASK_REGIDS
	.align		4
.L_27:
        /*0040*/ 	.byte	0x04, 0x29
        /*0042*/ 	.short	(.L_29 - .L_28)


	//   ....[0]....
.L_28:
        /*0044*/ 	.word	0xffffffff


	//   ....[1]....
        /*0048*/ 	.word	0xffffffff


	//   ....[2]....
        /*004c*/ 	.word	0xffffffff


	//   ....[3]....
        /*0050*/ 	.word	0xffffffff


	//   ....[4]....
        /*0054*/ 	.word	0xffffffff


	//----- nvinfo : EIATTR_COOP_GROUP_INSTR_OFFSETS
	.align		4
.L_29:
        /*0058*/ 	.byte	0x04, 0x28
        /*005a*/ 	.short	(.L_31 - .L_30)


	//   ....[0]....
.L_30:
        /*005c*/ 	.word	0x00000060


	//   ....[1]....
        /*0060*/ 	.word	0x00000070


	//   ....[2]....
        /*0064*/ 	.word	0x00000130


	//   ....[3]....
        /*0068*/ 	.word	0x00000300


	//   ....[4]....
        /*006c*/ 	.word	0x00000fb0


	//----- nvinfo : EIATTR_REG_RECONFIG
	.align		4
.L_31:
        /*0070*/ 	.byte	0x01, 0x54
	.zero		2


	//----- nvinfo : EIATTR_SYSCALL_OFFSETS
	.align		4
        /*0074*/ 	.byte	0x04, 0x46
        /*0076*/ 	.short	(.L_33 - .L_32)


	//   ....[0]....
.L_32:
        /*0078*/ 	.word	0x00001180


	//----- nvinfo : EIATTR_MBARRIER_INSTR_OFFSETS
	.align		4
.L_33:
        /*007c*/ 	.byte	0x04, 0x39
        /*007e*/ 	.short	(.L_35 - .L_34)


	//   ....[0]....
.L_34:
        /*0080*/ 	.word	0x00000230
        /*0084*/ 	.word	0x000000ff
        /*0088*/ 	.word	0x00000000
        /*008c*/ 	.short	0x0100
        /*008e*/ 	.byte	0x08
	.zero		1


	//   ....[1]....
        /*0090*/ 	.word	0x00000240
        /*0094*/ 	.word	0x000000ff
        /*0098*/ 	.word	0x00000030
        /*009c*/ 	.short	0x0100
        /*009e*/ 	.byte	0x08
	.zero		1


	//   ....[2]....
        /*00a0*/ 	.word	0x00000250
        /*00a4*/ 	.word	0x000000ff
        /*00a8*/ 	.word	0x00000008
        /*00ac*/ 	.short	0x0100
        /*00ae*/ 	.byte	0x08
	.zero		1


	//   ....[3]....
        /*00b0*/ 	.word	0x00000260
        /*00b4*/ 	.word	0x000000ff
        /*00b8*/ 	.word	0x00000038
        /*00bc*/ 	.short	0x0100
        /*00be*/ 	.byte	0x08
	.zero		1


	//   ....[4]....
        /*00c0*/ 	.word	0x00000270
        /*00c4*/ 	.word	0x000000ff
        /*00c8*/ 	.word	0x00000010
        /*00cc*/ 	.short	0x0100
        /*00ce*/ 	.byte	0x08
	.zero		1


	//   ....[5]....
        /*00d0*/ 	.word	0x00000280
        /*00d4*/ 	.word	0x000000ff
        /*00d8*/ 	.word	0x00000040
        /*00dc*/ 	.short	0x0100
        /*00de*/ 	.byte	0x08
	.zero		1


	//   ....[6]....
        /*00e0*/ 	.word	0x00000290
        /*00e4*/ 	.word	0x000000ff
        /*00e8*/ 	.word	0x00000018
        /*00ec*/ 	.short	0x0100
        /*00ee*/ 	.byte	0x08
	.zero		1


	//   ....[7]....
        /*00f0*/ 	.word	0x000002a0
        /*00f4*/ 	.word	0x000000ff
        /*00f8*/ 	.word	0x00000048
        /*00fc*/ 	.short	0x0100
        /*00fe*/ 	.byte	0x08
	.zero		1


	//   ....[8]....
        /*0100*/ 	.word	0x000002b0
        /*0104*/ 	.word	0x000000ff
        /*0108*/ 	.word	0x00000020
        /*010c*/ 	.short	0x0100
        /*010e*/ 	.byte	0x08
	.zero		1


	//   ....[9]....
        /*0110*/ 	.word	0x000002c0
        /*0114*/ 	.word	0x000000ff
        /*0118*/ 	.word	0x00000050
        /*011c*/ 	.short	0x0100
        /*011e*/ 	.byte	0x08
	.zero		1


	//   ....[10]....
        /*0120*/ 	.word	0x000002d0
        /*0124*/ 	.word	0x000000ff
        /*0128*/ 	.word	0x00000028
        /*012c*/ 	.short	0x0100
        /*012e*/ 	.byte	0x08
	.zero		1


	//   ....[11]....
        /*0130*/ 	.word	0x000002e0
        /*0134*/ 	.word	0x000000ff
        /*0138*/ 	.word	0x00000058
        /*013c*/ 	.short	0x0100
        /*013e*/ 	.byte	0x08
	.zero		1


	//   ....[12]....
        /*0140*/ 	.word	0x00000570
        /*0144*/ 	.word	0x000000ff
        /*0148*/ 	.word	0x00000070
        /*014c*/ 	.short	0x0100
        /*014e*/ 	.byte	0x06
	.zero		1


	//   ....[13]....
        /*0150*/ 	.word	0x000005d0
        /*0154*/ 	.word	0x000000ff
        /*0158*/ 	.word	0x00000078
        /*015c*/ 	.short	0x0100
        /*015e*/ 	.byte	0x06
	.zero		1


	//   ....[14]....
        /*0160*/ 	.word	0x00001250
        /*0164*/ 	.word	0x00000003
        /*0168*/ 	.word	0x00000000
        /*016c*/ 	.short	0x010a
        /*016e*/ 	.byte	0x3f
	.zero		1


	//   ....[15]....
        /*0170*/ 	.word	0x00001290
        /*0174*/ 	.word	0x00000003
        /*0178*/ 	.word	0x00000000
        /*017c*/ 	.short	0x010a
        /*017e*/ 	.byte	0x3f
	.zero		1


	//   ....[16]....
        /*0180*/ 	.word	0x00001610
        /*0184*/ 	.word	0x00000005
        /*0188*/ 	.word	0x00000000
        /*018c*/ 	.short	0x010a
        /*018e*/ 	.byte	0x3f
	.zero		1


	//   ....[17]....
        /*0190*/ 	.word	0x00001650
        /*0194*/ 	.word	0x00000005
        /*0198*/ 	.word	0x00000000
        /*019c*/ 	.short	0x010a
        /*019e*/ 	.byte	0x3f
	.zero		1


	//   ....[18]....
        /*01a0*/ 	.word	0x00001870
        /*01a4*/ 	.word	0x00000004
        /*01a8*/ 	.word	0x00000000
        /*01ac*/ 	.short	0x0101
        /*01ae*/ 	.byte	0x3f
	.zero		1


	//   ....[19]....
        /*01b0*/ 	.word	0x00001a50
        /*01b4*/ 	.word	0x00000000
        /*01b8*/ 	.word	0x00000000
        /*01bc*/ 	.short	0x0101
        /*01be*/ 	.byte	0x3f
	.zero		1


	//   ....[20]....
        /*01c0*/ 	.word	0x00009120
        /*01c4*/ 	.word	0x0000000e
        /*01c8*/ 	.word	0x00000030
        /*01cc*/ 	.short	0x010a
        /*01ce*/ 	.byte	0x3f
	.zero		1


	//   ....[21]....
        /*01d0*/ 	.word	0x000094a0
        /*01d4*/ 	.word	0x00000006
        /*01d8*/ 	.word	0x00000078
        /*01dc*/ 	.short	0x0101
        /*01de*/ 	.byte	0x3f
	.zero		1


	//   ....[22]....
        /*01e0*/ 	.word	0x00009bd0
        /*01e4*/ 	.word	0x00000007
        /*01e8*/ 	.word	0x00000000
        /*01ec*/ 	.short	0x010a
        /*01ee*/ 	.byte	0x3f
	.zero		1


	//   ....[23]....
        /*01f0*/ 	.word	0x00009c50
        /*01f4*/ 	.word	0x00000009
        /*01f8*/ 	.word	0x00000000
        /*01fc*/ 	.short	0x010a
        /*01fe*/ 	.byte	0x3f
	.zero		1


	//   ....[24]....
        /*0200*/ 	.word	0x00009ce0
        /*0204*/ 	.word	0x00000006
        /*0208*/ 	.word	0x00000000
        /*020c*/ 	.short	0x010a
        /*020e*/ 	.byte	0x3f
	.zero		1


	//   ....[25]....
        /*0210*/ 	.word	0x00009d70
        /*0214*/ 	.word	0x00000009
        /*0218*/ 	.word	0x00000000
        /*021c*/ 	.short	0x010a
        /*021e*/ 	.byte	0x3f
	.zero		1


	//   ....[26]....
        /*0220*/ 	.word	0x00009e00
        /*0224*/ 	.word	0x00000006
        /*0228*/ 	.word	0x00000000
        /*022c*/ 	.short	0x010a
        /*022e*/ 	.byte	0x3f
	.zero		1


	//   ....[27]....
        /*0230*/ 	.word	0x00009e90
        /*0234*/ 	.word	0x00000003
        /*0238*/ 	.word	0x00000000
        /*023c*/ 	.short	0x010a
        /*023e*/ 	.byte	0x3f
	.zero		1


	//   ....[28]....
        /*0240*/ 	.word	0x00009ef0
        /*0244*/ 	.word	0x00000003
        /*0248*/ 	.word	0x00000000
        /*024c*/ 	.short	0x010a
        /*024e*/ 	.byte	0x3f
	.zero		1


	//   ....[29]....
        /*0250*/ 	.word	0x00009f40
        /*0254*/ 	.word	0x00000005
        /*0258*/ 	.word	0x00000000
        /*025c*/ 	.short	0x010a
        /*025e*/ 	.byte	0x3f
	.zero		1


	//   ....[30]....
        /*0260*/ 	.word	0x0000a010
        /*0264*/ 	.word	0x0000000e
        /*0268*/ 	.word	0x00000030
        /*026c*/ 	.short	0x010a
        /*026e*/ 	.byte	0x3f
	.zero		1


	//   ....[31]....
        /*0270*/ 	.word	0x0000a0e0
        /*0274*/ 	.word	0x00000007
        /*0278*/ 	.word	0x00000000
        /*027c*/ 	.short	0x010a
        /*027e*/ 	.byte	0x3f
	.zero		1


	//   ....[32]....
        /*0280*/ 	.word	0x0000a130
        /*0284*/ 	.word	0x00000009
        /*0288*/ 	.word	0x00000000
        /*028c*/ 	.short	0x010a
        /*028e*/ 	.byte	0x3f
	.zero		1


	//   ....[33]....
        /*0290*/ 	.word	0x0000a180
        /*0294*/ 	.word	0x00000006
        /*0298*/ 	.word	0x00000000
        /*029c*/ 	.short	0x010a
        /*029e*/ 	.byte	0x3f
	.zero		1


	//   ....[34]....
        /*02a0*/ 	.word	0x0000a1d0
        /*02a4*/ 	.word	0x00000009
        /*02a8*/ 	.word	0x00000000
        /*02ac*/ 	.short	0x010a
        /*02ae*/ 	.byte	0x3f
	.zero		1


	//   ....[35]....
        /*02b0*/ 	.word	0x0000a220
        /*02b4*/ 	.word	0x00000006
        /*02b8*/ 	.word	0x00000000
        /*02bc*/ 	.short	0x010a
        /*02be*/ 	.byte	0x3f
	.zero		1


	//----- nvinfo : EIATTR_NUM_MBARRIERS
	.align		4
.L_35:
        /*02c0*/ 	.byte	0x03, 0x38
        /*02c2*/ 	.short	0x000e


	//----- nvinfo : EIATTR_EXIT_INSTR_OFFSETS
	.align		4
        /*02c4*/ 	.byte	0x04, 0x1c
        /*02c6*/ 	.short	(.L_37 - .L_36)


	//   ....[0]....
.L_36:
        /*02c8*/ 	.word	0x00000620


	//   ....[1]....
        /*02cc*/ 	.word	0x00000ef0


	//   ....[2]....
        /*02d0*/ 	.word	0x00008790


	//   ....[3]....
        /*02d4*/ 	.word	0x00008dc0


	//   ....[4]....
        /*02d8*/ 	.word	0x00009ee0


	//----- nvinfo : EIATTR_MAX_THREADS
	.align		4
.L_37:
        /*02dc*/ 	.byte	0x04, 0x05
        /*02de*/ 	.short	(.L_39 - .L_38)
.L_38:
        /*02e0*/ 	.word	0x00000180
        /*02e4*/ 	.word	0x00000001
        /*02e8*/ 	.word	0x00000001


	//----- nvinfo : EIATTR_CRS_STACK_SIZE
	.align		4
.L_39:
        /*02ec*/ 	.byte	0x04, 0x1e
        /*02ee*/ 	.short	(.L_41 - .L_40)
.L_40:
        /*02f0*/ 	.word	0x00000000


	//----- nvinfo : EIATTR_CBANK_PARAM_SIZE
	.align		4
.L_41:
        /*02f4*/ 	.byte	0x03, 0x19
        /*02f6*/ 	.short	0x0470


	//----- nvinfo : EIATTR_PARAM_CBANK
	.align		4
        /*02f8*/ 	.byte	0x04, 0x0a
        /*02fa*/ 	.short	(.L_43 - .L_42)
	.align		4
.L_42:
        /*02fc*/ 	.word	index@(.nv.constant0._ZN7cutlass13device_kernelINS_4gemm6kernel13GemmUniversalIN4cute5tupleIJiiiiEEENS1_10collective13CollectiveMmaINS1_34MainloopSm90TmaGmmaWarpSpecializedILi6ENS5_IJNS4_1CILi1EEESB_SB_EEENS1_35KernelTmaWarpSpecializedCooperativeEEENS5_IJNSA_ILi256EEENSA_ILi128EEENSA_ILi64EEEEEEaNS5_IJlSB_lEEEaSJ_NS4_8TiledMMAINS4_8MMA_AtomIJNS4_4SM904GMMA27MMA_64x128x32_S32S8S8_SS_TNEEEENS4_6LayoutINS5_IJNSA_ILi2EEESB_SB_EEENS5_IJSB_NSA_ILi0EEEST_EEEEENS5_IJNS4_10UnderscoreESW_SW_EEEEENS4_13SM90_TMA_LOADENS4_14ComposedLayoutINS4_7SwizzleILi2ELi4ELi3EEENS4_18smem_ptr_flag_bitsILi8EEENSQ_INS5_IJNSA_ILi8EEESH_EEENS5_IJSH_SB_EEEEEEEvNS4_8identityESZ_S19_vS1A_EENS_8epilogue10collective6detail29Sm90TmaWarpSpecializedAdapterINS1D_15DefaultEpilogueIaSJ_SJ_NS1C_6thread17LinearCombinationIaLi1EiiLNS1H_9ScaleType4KindE0ELNS_15FloatRoundStyleE2EaEENS1_15EpilogueDefaultEEEEEvvEEEEvNT_6ParamsE)
        /*0300*/ 	.short	0x0210
        /*0302*/ 	.short	0x0470


	//----- nvinfo : EIATTR_SW_WAR
	.align		4
.L_43:
        /*0304*/ 	.byte	0x04, 0x36
        /*0306*/ 	.short	(.L_45 - .L_44)
.L_44:
        /*0308*/ 	.word	0x00000008
.L_45:


//--------------------- .nv.callgraph             --------------------------
	.section	.nv.callgraph,"",@"SHT_CUDA_CALLGRAPH"
	.align	4
	.sectionentsize	8
	.align		4
        /*0000*/ 	.word	0x00000000
	.align		4
        /*0004*/ 	.word	0xffffffff
	.align		4
        /*0008*/ 	.word	index@(_ZN7cutlass13device_kernelINS_4gemm6kernel13GemmUniversalIN4cute5tupleIJiiiiEEENS1_10collective13CollectiveMmaINS1_34MainloopSm90TmaGmmaWarpSpecializedILi6ENS5_IJNS4_1CILi1EEESB_SB_EEENS1_35KernelTmaWarpSpecializedCooperativeEEENS5_IJNSA_ILi256EEENSA_ILi128EEENSA_ILi64EEEEEEaNS5_IJlSB_lEEEaSJ_NS4_8TiledMMAINS4_8MMA_AtomIJNS4_4SM904GMMA27MMA_64x128x32_S32S8S8_SS_TNEEEENS4_6LayoutINS5_IJNSA_ILi2EEESB_SB_EEENS5_IJSB_NSA_ILi0EEEST_EEEEENS5_IJNS4_10UnderscoreESW_SW_EEEEENS4_13SM90_TMA_LOADENS4_14ComposedLayoutINS4_7SwizzleILi2ELi4ELi3EEENS4_18smem_ptr_flag_bitsILi8EEENSQ_INS5_IJNSA_ILi8EEESH_EEENS5_IJSH_SB_EEEEEEEvNS4_8identityESZ_S19_vS1A_EENS_8epilogue10collective6detail29Sm90TmaWarpSpecializedAdapterINS1D_15DefaultEpilogueIaSJ_SJ_NS1C_6thread17LinearCombinationIaLi1EiiLNS1H_9ScaleType4KindE0ELNS_15FloatRoundStyleE2EaEENS1_15EpilogueDefaultEEEEEvvEEEEvNT_6ParamsE)
	.align		4
        /*000c*/ 	.word	index@(__assertfail)
	.align		4
        /*0010*/ 	.word	0x00000000
	.align		4
        /*0014*/ 	.word	0xfffffffe
	.align		4
        /*0018*/ 	.word	0x00000000
	.align		4
        /*001c*/ 	.word	0xfffffffd
	.align		4
        /*0020*/ 	.word	0x00000000
	.align		4
        /*0024*/ 	.word	0xfffffffc


//--------------------- .nv.constant4             --------------------------
	.section	.nv.constant4,"a",@progbits
	.align	8
	.align		8
.nv.constant4:
        /*0000*/ 	.dword	__assertfail
	.align		8
        /*0008*/ 	.dword	__unnamed_1
	.align		8
        /*0010*/ 	.dword	_ZN40_INTERNAL_dd519914_4_k_cu_8ef71a21_297674cuda3std3__45__cpo5beginE
	.align		8
        /*0018*/ 	.dword	_ZN40_INTERNAL_dd519914_4_k_cu_8ef71a21_297674cuda3std3__45__cpo3endE
	.align		8
        /*0020*/ 	.dword	_ZN40_INTERNAL_dd519914_4_k_cu_8ef71a21_297674cuda3std3__45__cpo6cbeginE
	.align		8
        /*0028*/ 	.dword	_ZN40_INTERNAL_dd519914_4_k_cu_8ef71a21_297674cuda3std3__45__cpo4cendE
	.align		8
        /*0030*/ 	.dword	_ZN40_INTERNAL_dd519914_4_k_cu_8ef71a21_297674cuda3std3__442_GLOBAL__N__dd519914_4_k_cu_8ef71a21_297676ignoreE
	.align		8
        /*0038*/ 	.dword	_ZN40_INTERNAL_dd519914_4_k_cu_8ef71a21_297674cuda3std3__419piecewise_constructE
	.align		8
        /*0040*/ 	.dword	_ZN40_INTERNAL_dd519914_4_k_cu_8ef71a21_297674cuda3std3__48in_placeE
	.align		8
        /*0048*/ 	.dword	_ZN40_INTERNAL_dd519914_4_k_cu_8ef71a21_297674cuda3std6ranges3__45__cpo4swapE
	.align		8
        /*0050*/ 	.dword	_ZN40_INTERNAL_dd519914_4_k_cu_8ef71a21_297674cuda3std6ranges3__45__cpo9iter_moveE
	.align		8
        /*0058*/ 	.dword	_ZN40_INTERNAL_dd519914_4_k_cu_8ef71a21_297674cute7productE
	.align		8
        /*0060*/ 	.dword	_ZN40_INTERNAL_dd519914_4_k_cu_8ef71a21_297674cute1_E
	.align		8
        /*0068*/ 	.dword	$str$22
	.align		8
        /*0070*/ 	.dword	$str$23


//--------------------- .text._ZN7cutlass13device_kernelINS_4gemm6kernel13GemmUniversalIN4cute5tupleIJiiiiEEENS1_10collective13CollectiveMmaINS1_34MainloopSm90TmaGmmaWarpSpecializedILi6ENS5_IJNS4_1CILi1EEESB_SB_EEENS1_35KernelTmaWarpSpecializedCooperativeEEENS5_IJNSA_ILi256EEENSA_ILi128EEENSA_ILi64EEEEEEaNS5_IJlSB_lEEEaSJ_NS4_8TiledMMAINS4_8MMA_AtomIJNS4_4SM904GMMA27MMA_64x128x32_S32S8S8_SS_TNEEEENS4_6LayoutINS5_IJNSA_ILi2EEESB_SB_EEENS5_IJSB_NSA_ILi0EEEST_EEEEENS5_IJNS4_10UnderscoreESW_SW_EEEEENS4_13SM90_TMA_LOADENS4_14ComposedLayoutINS4_7SwizzleILi2ELi4ELi3EEENS4_18smem_ptr_flag_bitsILi8EEENSQ_INS5_IJNSA_ILi8EEESH_EEENS5_IJSH_SB_EEEEEEEvNS4_8identityESZ_S19_vS1A_EENS_8epilogue10collective6detail29Sm90TmaWarpSpecializedAdapterINS1D_15DefaultEpilogueIaSJ_SJ_NS1C_6thread17LinearCombinationIaLi1EiiLNS1H_9ScaleType4KindE0ELNS_15FloatRoundStyleE2EaEENS1_15EpilogueDefaultEEEEEvvEEEEvNT_6ParamsE --------------------------
	.section	.text._ZN7cutlass13device_kernelINS_4gemm6kernel13GemmUniversalIN4cute5tupleIJiiiiEEENS1_10collective13CollectiveMmaINS1_34MainloopSm90TmaGmmaWarpSpecializedILi6ENS5_IJNS4_1CILi1EEESB_SB_EEENS1_35KernelTmaWarpSpecializedCooperativeEEENS5_IJNSA_ILi256EEENSA_ILi128EEENSA_ILi64EEEEEEaNS5_IJlSB_lEEEaSJ_NS4_8TiledMMAINS4_8MMA_AtomIJNS4_4SM904GMMA27MMA_64x128x32_S32S8S8_SS_TNEEEENS4_6LayoutINS5_IJNSA_ILi2EEESB_SB_EEENS5_IJSB_NSA_ILi0EEEST_EEEEENS5_IJNS4_10UnderscoreESW_SW_EEEEENS4_13SM90_TMA_LOADENS4_14ComposedLayoutINS4_7SwizzleILi2ELi4ELi3EEENS4_18smem_ptr_flag_bitsILi8EEENSQ_INS5_IJNSA_ILi8EEESH_EEENS5_IJSH_SB_EEEEEEEvNS4_8identityESZ_S19_vS1A_EENS_8epilogue10collective6detail29Sm90TmaWarpSpecializedAdapterINS1D_15DefaultEpilogueIaSJ_SJ_NS1C_6thread17LinearCombinationIaLi1EiiLNS1H_9ScaleType4KindE0ELNS_15FloatRoundStyleE2EaEENS1_15EpilogueDefaultEEEEEvvEEEEvNT_6ParamsE,"ax",@progbits
	.align	128
.text._ZN7cutlass13device_kernelINS_4gemm6kernel13GemmUniversalIN4cute5tupleIJiiiiEEENS1_10collective13CollectiveMmaINS1_34MainloopSm90TmaGmmaWarpSpecializedILi6ENS5_IJNS4_1CILi1EEESB_SB_EEENS1_35KernelTmaWarpSpecializedCooperativeEEENS5_IJNSA_ILi256EEENSA_ILi128EEENSA_ILi64EEEEEEaNS5_IJlSB_lEEEaSJ_NS4_8TiledMMAINS4_8MMA_AtomIJNS4_4SM904GMMA27MMA_64x128x32_S32S8S8_SS_TNEEEENS4_6LayoutINS5_IJNSA_ILi2EEESB_SB_EEENS5_IJSB_NSA_ILi0EEEST_EEEEENS5_IJNS4_10UnderscoreESW_SW_EEEEENS4_13SM90_TMA_LOADENS4_14ComposedLayoutINS4_7SwizzleILi2ELi4ELi3EEENS4_18smem_ptr_flag_bitsILi8EEENSQ_INS5_IJNSA_ILi8EEESH_EEENS5_IJSH_SB_EEEEEEEvNS4_8identityESZ_S19_vS1A_EENS_8epilogue10collective6detail29Sm90TmaWarpSpecializedAdapterINS1D_15DefaultEpilogueIaSJ_SJ_NS1C_6thread17LinearCombinationIaLi1EiiLNS1H_9ScaleType4KindE0ELNS_15FloatRoundStyleE2EaEENS1_15EpilogueDefaultEEEEEvvEEEEvNT_6ParamsE:
        .type           _ZN7cutlass13device_kernelINS_4gemm6kernel13GemmUniversalIN4cute5tupleIJiiiiEEENS1_10collective13CollectiveMmaINS1_34MainloopSm90TmaGmmaWarpSpecializedILi6ENS5_IJNS4_1CILi1EEESB_SB_EEENS1_35KernelTmaWarpSpecializedCooperativeEEENS5_IJNSA_ILi256EEENSA_ILi128EEENSA_ILi64EEEEEEaNS5_IJlSB_lEEEaSJ_NS4_8TiledMMAINS4_8MMA_AtomIJNS4_4SM904GMMA27MMA_64x128x32_S32S8S8_SS_TNEEEENS4_6LayoutINS5_IJNSA_ILi2EEESB_SB_EEENS5_IJSB_NSA_ILi0EEEST_EEEEENS5_IJNS4_10UnderscoreESW_SW_EEEEENS4_13SM90_TMA_LOADENS4_14ComposedLayoutINS4_7SwizzleILi2ELi4ELi3EEENS4_18smem_ptr_flag_bitsILi8EEENSQ_INS5_IJNSA_ILi8EEESH_EEENS5_IJSH_SB_EEEEEEEvNS4_8identityESZ_S19_vS1A_EENS_8epilogue10collective6detail29Sm90TmaWarpSpecializedAdapterINS1D_15DefaultEpilogueIaSJ_SJ_NS1C_6thread17LinearCombinationIaLi1EiiLNS1H_9ScaleType4KindE0ELNS_15FloatRoundStyleE2EaEENS1_15EpilogueDefaultEEEEEvvEEEEvNT_6ParamsE,@function
        .size           _ZN7cutlass13device_kernelINS_4gemm6kernel13GemmUniversalIN4cute5tupleIJiiiiEEENS1_10collective13CollectiveMmaINS1_34MainloopSm90TmaGmmaWarpSpecializedILi6ENS5_IJNS4_1CILi1EEESB_SB_EEENS1_35KernelTmaWarpSpecializedCooperativeEEENS5_IJNSA_ILi256EEENSA_ILi128EEENSA_ILi64EEEEEEaNS5_IJlSB_lEEEaSJ_NS4_8TiledMMAINS4_8MMA_AtomIJNS4_4SM904GMMA27MMA_64x128x32_S32S8S8_SS_TNEEEENS4_6LayoutINS5_IJNSA_ILi2EEESB_SB_EEENS5_IJSB_NSA_ILi0EEEST_EEEEENS5_IJNS4_10UnderscoreESW_SW_EEEEENS4_13SM90_TMA_LOADENS4_14ComposedLayoutINS4_7SwizzleILi2ELi4ELi3EEENS4_18smem_ptr_flag_bitsILi8EEENSQ_INS5_IJNSA_ILi8EEESH_EEENS5_IJSH_SB_EEEEEEEvNS4_8identityESZ_S19_vS1A_EENS_8epilogue10collective6detail29Sm90TmaWarpSpecializedAdapterINS1D_15DefaultEpilogueIaSJ_SJ_NS1C_6thread17LinearCombinationIaLi1EiiLNS1H_9ScaleType4KindE0ELNS_15FloatRoundStyleE2EaEENS1_15EpilogueDefaultEEEEEvvEEEEvNT_6ParamsE,(.L_x_330 - _ZN7cutlass13device_kernelINS_4gemm6kernel13GemmUniversalIN4cute5tupleIJiiiiEEENS1_10collective13CollectiveMmaINS1_34MainloopSm90TmaGmmaWarpSpecializedILi6ENS5_IJNS4_1CILi1EEESB_SB_EEENS1_35KernelTmaWarpSpecializedCooperativeEEENS5_IJNSA_ILi256EEENSA_ILi128EEENSA_ILi64EEEEEEaNS5_IJlSB_lEEEaSJ_NS4_8TiledMMAINS4_8MMA_AtomIJNS4_4SM904GMMA27MMA_64x128x32_S32S8S8_SS_TNEEEENS4_6LayoutINS5_IJNSA_ILi2EEESB_SB_EEENS5_IJSB_NSA_ILi0EEEST_EEEEENS5_IJNS4_10UnderscoreESW_SW_EEEEENS4_13SM90_TMA_LOADENS4_14ComposedLayoutINS4_7SwizzleILi2ELi4ELi3EEENS4_18smem_ptr_flag_bitsILi8EEENSQ_INS5_IJNSA_ILi8EEESH_EEENS5_IJSH_SB_EEEEEEEvNS4_8identityESZ_S19_vS1A_EENS_8epilogue10collective6detail29Sm90TmaWarpSpecializedAdapterINS1D_15DefaultEpilogueIaSJ_SJ_NS1C_6thread17LinearCombinationIaLi1EiiLNS1H_9ScaleType4KindE0ELNS_15FloatRoundStyleE2EaEENS1_15EpilogueDefaultEEEEEvvEEEEvNT_6ParamsE)
        .other          _ZN7cutlass13device_kernelINS_4gemm6kernel13GemmUniversalIN4cute5tupleIJiiiiEEENS1_10collective13CollectiveMmaINS1_34MainloopSm90TmaGmmaWarpSpecializedILi6ENS5_IJNS4_1CILi1EEESB_SB_EEENS1_35KernelTmaWarpSpecializedCooperativeEEENS5_IJNSA_ILi256EEENSA_ILi128EEENSA_ILi64EEEEEEaNS5_IJlSB_lEEEaSJ_NS4_8TiledMMAINS4_8MMA_AtomIJNS4_4SM904GMMA27MMA_64x128x32_S32S8S8_SS_TNEEEENS4_6LayoutINS5_IJNSA_ILi2EEESB_SB_EEENS5_IJSB_NSA_ILi0EEEST_EEEEENS5_IJNS4_10UnderscoreESW_SW_EEEEENS4_13SM90_TMA_LOADENS4_14ComposedLayoutINS4_7SwizzleILi2ELi4ELi3EEENS4_18smem_ptr_flag_bitsILi8EEENSQ_INS5_IJNSA_ILi8EEESH_EEENS5_IJSH_SB_EEEEEEEvNS4_8identityESZ_S19_vS1A_EENS_8epilogue10collective6detail29Sm90TmaWarpSpecializedAdapterINS1D_15DefaultEpilogueIaSJ_SJ_NS1C_6thread17LinearCombinationIaLi1EiiLNS1H_9ScaleType4KindE0ELNS_15FloatRoundStyleE2EaEENS1_15EpilogueDefaultEEEEEvvEEEEvNT_6ParamsE,@"STO_CUDA_ENTRY STV_DEFAULT"
_ZN7cutlass13device_kernelINS_4gemm6kernel13GemmUniversalIN4cute5tupleIJiiiiEEENS1_10collective13CollectiveMmaINS1_34MainloopSm90TmaGmmaWarpSpecializedILi6ENS5_IJNS4_1CILi1EEESB_SB_EEENS1_35KernelTmaWarpSpecializedCooperativeEEENS5_IJNSA_ILi256EEENSA_ILi128EEENSA_ILi64EEEEEEaNS5_IJlSB_lEEEaSJ_NS4_8TiledMMAINS4_8MMA_AtomIJNS4_4SM904GMMA27MMA_64x128x32_S32S8S8_SS_TNEEEENS4_6LayoutINS5_IJNSA_ILi2EEESB_SB_EEENS5_IJSB_NSA_ILi0EEEST_EEEEENS5_IJNS4_10UnderscoreESW_SW_EEEEENS4_13SM90_TMA_LOADENS4_14ComposedLayoutINS4_7SwizzleILi2ELi4ELi3EEENS4_18smem_ptr_flag_bitsILi8EEENSQ_INS5_IJNSA_ILi8EEESH_EEENS5_IJSH_SB_EEEEEEEvNS4_8identityESZ_S19_vS1A_EENS_8epilogue10collective6detail29Sm90TmaWarpSpecializedAdapterINS1D_15DefaultEpilogueIaSJ_SJ_NS1C_6thread17LinearCombinationIaLi1EiiLNS1H_9ScaleType4KindE0ELNS_15FloatRoundStyleE2EaEENS1_15EpilogueDefaultEEEEEvvEEEEvNT_6ParamsE:
[----:B------:R-:W0:Y:S01]  /*0000*/  LDC R1, c[0x0][0x28] ;  /* 0x00000a00ff017b82 */ /* 0x000e220000000800 */
[----:B------:R-:W1:Y:S01]  /*0010*/  S2R R18, SR_TID.X ;  /* 0x0000000000127919 */ /* 0x000e620000002100 */
[----:B------:R-:W-:Y:S01]  /*0020*/  ELECT P0, URZ, PT ;  /* 0x00000000003f782f */ /* 0x000fe20003800000 */
[----:B------:R-:W-:Y:S01]  /*0030*/  BSSY B0, `(.L_x_0) ;  /* 0x000000f000007945 */ /* 0x000fe20003800000 */
[--C-:B-1----:R-:W-:Y:S02]  /*0040*/  SHF.R.U32.HI R0, RZ, 0x5, R18.reuse ;  /* 0x00000005ff007819 */ /* 0x102fe40000011612 */
[----:B------:R-:W-:-:S03]  /*0050*/  SHF.R.U32.HI R2, RZ, 0x7, R18 ;  /* 0x00000007ff027819 */ /* 0x000fc60000011612 */
[----:B------:R-:W1:Y:S04]  /*0060*/  SHFL.IDX PT, R5, R0, RZ, 0x1f ;  /* 0x00001fff00057589 */ /* 0x000e6800000e0000 */
[----:B------:R2:W3:Y:S01]  /*0070*/  SHFL.IDX PT, R8, R2, RZ, 0x1f ;  /* 0x00001fff02087589 */ /* 0x0004e200000e0000 */
[----:B-1----:R-:W-:-:S13]  /*0080*/  ISETP.NE.OR P0, PT, R5, RZ, !P0 ;  /* 0x000000ff0500720c */ /* 0x002fda0004705670 */
[----:B0-23--:R-:W-:Y:S05]  /*0090*/  @P0 BRA `(.L_x_1) ;  /* 0x0000000000200947 */ /* 0x00dfea0003800000 */
[----:B------:R-:W-:Y:S02]  /*00a0*/  ULDC.64 UR4, c[0x0][0x198] ;  /* 0x0000660000047ab9 */ /* 0x000fe40000000a00 */
[----:B------:R-:W-:Y:S02]  /*00b0*/  UIADD3 UR6, UP0, UR4, 0xf0, URZ ;  /* 0x000000f004067890 */ /* 0x000fe4000ff1e03f */
[----:B------:R-:W-:Y:S02]  /*00c0*/  UIADD3 UR4, UP1, UR4, 0x1f0, URZ ;  /* 0x000001f004047890 */ /* 0x000fe4000ff3e03f */
[----:B------:R-:W-:Y:S02]  /*00d0*/  UIADD3.X UR7, URZ, UR5, URZ, UP0, !UPT ;  /* 0x000000053f077290 */ /* 0x000fe400087fe43f */
[----:B------:R-:W-:-:S07]  /*00e0*/  UIADD3.X UR5, URZ, UR5, URZ, UP1, !UPT ;  /* 0x000000053f057290 */ /* 0x000fce0008ffe43f */
[----:B------:R0:W-:Y:S02]  /*00f0*/  UTMACCTL.PF [UR6] ;  /* 0x00000000060079b9 */ /* 0x0001e40008040000 */
[----:B------:R0:W-:Y:S02]  /*0100*/  UTMACCTL.PF [UR4] ;  /* 0x00000000040079b9 */ /* 0x0001e40008040000 */
[----:B0-----:R-:W-:Y:S01]  /*0110*/  NOP ;  /* 0x0000000000007918 */ /* 0x001fe20000000000 */
.L_x_1:
[----:B------:R-:W-:Y:S05]  /*0120*/  BSYNC B0 ;  /* 0x0000000000007941 */ /* 0x000fea0003800000 */
.L_x_0:
[----:B------:R-:W0:Y:S02]  /*0130*/  SHFL.IDX PT, R2, R0, RZ, 0x1f ;  /* 0x00001fff00027589 */ /* 0x000e2400000e0000 */
[----:B0-----:R-:W-:-:S13]  /*0140*/  ISETP.NE.AND P0, PT, R2, RZ, PT ;  /* 0x000000ff0200720c */ /* 0x001fda0003f05270 */
[----:B------:R-:W-:Y:S05]  /*0150*/  @P0 BRA `(.L_x_2) ;  /* 0x0000000000680947 */ /* 0x000fea0003800000 */
[----:B------:R-:W0:Y:S01]  /*0160*/  S2UR UR8, SR_CgaCtaId ;  /* 0x00000000000879c3 */ /* 0x000e220000008800 */
[----:B------:R-:W-:Y:S01]  /*0170*/  UMOV UR4, 0x400 ;  /* 0x0000040000047882 */ /* 0x000fe20000000000 */
[----:B------:R-:W-:Y:S01]  /*0180*/  UMOV UR5, 0x1 ;  /* 0x0000000100057882 */ /* 0x000fe20000000000 */
[----:B------:R-:W-:Y:S01]  /*0190*/  UMOV UR6, 0x100 ;  /* 0x0000010000067882 */ /* 0x000fe20000000000 */
[----:B------:R-:W-:Y:S01]  /*01a0*/  ELECT P0, URZ, PT ;  /* 0x00000000003f782f */ /* 0x000fe20003800000 */
[----:B------:R-:W-:-:S04]  /*01b0*/  UIADD3 UR6, -UR6, 0x100000, URZ ;  /* 0x0010000006067890 */ /* 0x000fc8000fffe13f */
[----:B------:R-:W-:Y:S02]  /*01c0*/  USHF.L.U32 UR7, UR6, 0xb, URZ ;  /* 0x0000000b06077899 */ /* 0x000fe4000800063f */
[----:B------:R-:W-:Y:S02]  /*01d0*/  USHF.L.U32 UR6, UR6, 0x1, URZ ;  /* 0x0000000106067899 */ /* 0x000fe4000800063f */
[----:B0-----:R-:W-:Y:S02]  /*01e0*/  ULEA UR8, UR8, UR4, 0x18 ;  /* 0x0000000408087291 */ /* 0x001fe4000f8ec03f */
[----:B------:R-:W-:-:S04]  /*01f0*/  UIADD3 UR4, -UR5, 0x100000, URZ ;  /* 0x0010000005047890 */ /* 0x000fc8000fffe13f */
[----:B------:R-:W-:Y:S02]  /*0200*/  USHF.L.U32 UR5, UR4, 0xb, URZ ;  /* 0x0000000b04057899 */ /* 0x000fe4000800063f */
[----:B------:R-:W-:Y:S01]  /*0210*/  USHF.L.U32 UR4, UR4, 0x1, URZ ;  /* 0x0000000104047899 */ /* 0x000fe2000800063f */
[----:B------:R-:W0:Y:S11]  /*0220*/  FENCE.VIEW.ASYNC.S ;  /* 0x00000000000073c6 */ /* 0x000e360000000000 */
[----:B0-----:R0:W1:Y:S01]  /*0230*/  SYNCS.EXCH.64 URZ, [UR8], UR4 ;  /* 0x00000004083f75b2 */ /* 0x0010620008000100 */
[----:B------:R0:W2:Y:S01]  /*0240*/  SYNCS.EXCH.64 URZ, [UR8+0x30], UR6 ;  /* 0x00003006083f75b2 */ /* 0x0000a20008000100 */
[----:B------:R0:W3:Y:S01]  /*0250*/  SYNCS.EXCH.64 URZ, [UR8+0x8], UR4 ;  /* 0x00000804083f75b2 */ /* 0x0000e20008000100 */
[----:B------:R0:W4:Y:S01]  /*0260*/  SYNCS.EXCH.64 URZ, [UR8+0x38], UR6 ;  /* 0x00003806083f75b2 */ /* 0x0001220008000100 */
[----:B------:R0:W0:Y:S01]  /*0270*/  SYNCS.EXCH.64 URZ, [UR8+0x10], UR4 ;  /* 0x00001004083f75b2 */ /* 0x0000220008000100 */
[----:B------:R0:W0:Y:S01]  /*0280*/  SYNCS.EXCH.64 URZ, [UR8+0x40], UR6 ;  /* 0x00004006083f75b2 */ /* 0x0000220008000100 */
[----:B------:R0:W0:Y:S01]  /*0290*/  SYNCS.EXCH.64 URZ, [UR8+0x18], UR4 ;  /* 0x00001804083f75b2 */ /* 0x0000220008000100 */
[----:B------:R0:W0:Y:S01]  /*02a0*/  SYNCS.EXCH.64 URZ, [UR8+0x48], UR6 ;  /* 0x00004806083f75b2 */ /* 0x0000220008000100 */
[----:B------:R0:W0:Y:S01]  /*02b0*/  SYNCS.EXCH.64 URZ, [UR8+0x20], UR4 ;  /* 0x00002004083f75b2 */ /* 0x0000220008000100 */
[----:B------:R0:W0:Y:S01]  /*02c0*/  SYNCS.EXCH.64 URZ, [UR8+0x50], UR6 ;  /* 0x00005006083f75b2 */ /* 0x0000220008000100 */
[----:B------:R0:W0:Y:S01]  /*02d0*/  SYNCS.EXCH.64 URZ, [UR8+0x28], UR4 ;  /* 0x00002804083f75b2 */ /* 0x0000220008000100 */
[----:B------:R0:W0:Y:S01]  /*02e0*/  SYNCS.EXCH.64 URZ, [UR8+0x58], UR6 ;  /* 0x00005806083f75b2 */ /* 0x0000220008000100 */
[----:B------:R-:W-:Y:S01]  /*02f0*/  NOP ;  /* 0x0000000000007918 */ /* 0x000fe20000000000 */
.L_x_2:
[----:B------:R-:W5:Y:S01]  /*0300*/  SHFL.IDX PT, R0, R0, RZ, 0x1f ;  /* 0x00001fff00007589 */ /* 0x000f6200000e0000 */
[----:B------:R-:W-:Y:S01]  /*0310*/  ELECT P0, URZ, PT ;  /* 0x00000000003f782f */ /* 0x000fe20003800000 */
[----:B------:R-:W1:Y:S01]  /*0320*/  LDC R2, c[0x0][0x65c] ;  /* 0x00019700ff027b82 */ /* 0x000e620000000800 */
[----:B------:R-:W-:Y:S01]  /*0330*/  SHF.R.S32.HI R6, RZ, 0x1f, R5 ;  /* 0x0000001fff067819 */ /* 0x000fe20000011405 */
[----:B------:R-:W2:Y:S01]  /*0340*/  S2R R3, SR_CTAID.Y ;  /* 0x0000000000037919 */ /* 0x000ea20000002600 */
[----:B0-----:R-:W-:Y:S01]  /*0350*/  UMOV UR4, 0x20 ;  /* 0x0000002000047882 */ /* 0x001fe20000000000 */
[----:B------:R-:W-:Y:S01]  /*0360*/  ISETP.NE.AND P2, PT, R8, RZ, PT ;  /* 0x000000ff0800720c */ /* 0x000fe20003f45270 */
[----:B------:R-:W-:Y:S01]  /*0370*/  NOP ;  /* 0x0000000000007918 */ /* 0x000fe20000000000 */
[----:B------:R-:W0:Y:S01]  /*0380*/  S2R R4, SR_CTAID.X ;  /* 0x0000000000047919 */ /* 0x000e220000002500 */
[----:B------:R-:W-:Y:S01]  /*0390*/  LEA.HI R6, R6, R5, RZ, 0x2 ;  /* 0x0000000506067211 */ /* 0x000fe200078f10ff */
[----:B------:R-:W-:Y:S01]  /*03a0*/  NOP ;  /* 0x0000000000007918 */ /* 0x000fe20000000000 */
[----:B-----5:R-:W-:-:S02]  /*03b0*/  ISETP.NE.OR P0, PT, R0, RZ, !P0 ;  /* 0x000000ff0000720c */ /* 0x020fc40004705670 */
[----:B-1----:R-:W-:-:S04]  /*03c0*/  ISETP.NE.AND P3, PT, R2, 0x1, PT ;  /* 0x000000010200780c */ /* 0x002fc80003f65270 */
[----:B------:R-:W-:Y:S02]  /*03d0*/  P2R R0, PR, RZ, 0x8 ;  /* 0x00000008ff007803 */ /* 0x000fe40000000000 */
[----:B------:R-:W-:-:S05]  /*03e0*/  LOP3.LUT R0, R6, 0xfffffffc, RZ, 0xc0, !PT ;  /* 0xfffffffc06007812 */ /* 0x000fca00078ec0ff */
[----:B------:R-:W-:Y:S01]  /*03f0*/  VOTEU.ALL UP0, P0 ;  /* 0x00000000003f7886 */ /* 0x000fe20000000000 */
[----:B------:R-:W-:Y:S01]  /*0400*/  IMAD.IADD R0, R5, 0x1, -R0 ;  /* 0x0000000105007824 */ /* 0x000fe200078e0a00 */
[----:B------:R-:W0:Y:S01]  /*0410*/  @P3 LDC R17, c[0x0][0x10] ;  /* 0x00000400ff113b82 */ /* 0x000e220000000800 */
[----:B------:R-:W-:Y:S01]  /*0420*/  VOTEU.ALL UP1, P0 ;  /* 0x00000000003f7886 */ /* 0x000fe20000020000 */
[----:B--2---:R-:W-:Y:S01]  /*0430*/  @P3 IMAD.MOV.U32 R6, RZ, RZ, R3 ;  /* 0x000000ffff063224 */ /* 0x004fe200078e0003 */
[----:B------:R-:W-:Y:S01]  /*0440*/  @!UP0 UMOV UR6, 0x400 ;  /* 0x0000040000068882 */ /* 0x000fe20000000000 */
[----:B------:R-:W-:-:S04]  /*0450*/  @!UP0 UIADD3 UR4, -UR4, 0x100000, URZ ;  /* 0x0010000004048890 */ /* 0x000fc8000fffe13f */
[----:B------:R-:W-:Y:S02]  /*0460*/  @!UP0 USHF.L.U32 UR5, UR4, 0xb, URZ ;  /* 0x0000000b04058899 */ /* 0x000fe4000800063f */
[----:B------:R-:W-:Y:S01]  /*0470*/  @!UP0 USHF.L.U32 UR4, UR4, 0x1, URZ ;  /* 0x0000000104048899 */ /* 0x000fe2000800063f */
[----:B------:R-:W-:Y:S02]  /*0480*/  @P3 IMAD.MOV.U32 R7, RZ, RZ, RZ ;  /* 0x000000ffff073224 */ /* 0x000fe400078e00ff */
[----:B------:R-:W-:Y:S01]  /*0490*/  IMAD.MOV.U32 R5, RZ, RZ, RZ ;  /* 0x000000ffff057224 */ /* 0x000fe200078e00ff */
[----:B------:R-:W1:Y:S01]  /*04a0*/  @!UP0 S2UR UR7, SR_CgaCtaId ;  /* 0x00000000000789c3 */ /* 0x000e620000008800 */
[----:B------:R-:W-:-:S07]  /*04b0*/  @P3 IMAD.MOV.U32 R11, RZ, RZ, RZ ;  /* 0x000000ffff0b3224 */ /* 0x000fce00078e00ff */
[----:B------:R-:W2:Y:S01]  /*04c0*/  @!P3 LDC R9, c[0x0][0xc] ;  /* 0x00000300ff09bb82 */ /* 0x000ea20000000800 */
[----:B0-----:R-:W-:-:S04]  /*04d0*/  @P3 IMAD.WIDE.U32 R16, R4, R17, R6 ;  /* 0x0000001104103225 */ /* 0x001fc800078e0006 */
[----:B------:R-:W-:Y:S01]  /*04e0*/  @P3 IMAD.IADD R17, R17, 0x1, R11 ;  /* 0x0000000111113824 */ /* 0x000fe200078e020b */
[----:B-1----:R-:W-:Y:S01]  /*04f0*/  @!UP0 ULEA UR6, UR7, UR6, 0x18 ;  /* 0x0000000607068291 */ /* 0x002fe2000f8ec03f */
[----:B------:R-:W-:Y:S01]  /*0500*/  VOTEU.ALL UP0, P0 ;  /* 0x00000000003f7886 */ /* 0x000fe20000000000 */
[----:B------:R-:W-:-:S04]  /*0510*/  ISETP.NE.AND P0, PT, R0, 0x3, PT ;  /* 0x000000030000780c */ /* 0x000fc80003f05270 */
[----:B------:R-:W-:Y:S01]  /*0520*/  ISETP.EQ.OR P0, PT, R0, RZ, !P0 ;  /* 0x000000ff0000720c */ /* 0x000fe20004702670 */
[----:B--2---:R-:W-:-:S03]  /*0530*/  @!P3 IMAD.WIDE.U32 R6, R9, R3, R4 ;  /* 0x000000030906b225 */ /* 0x004fc600078e0004 */
[C---:B------:R-:W-:Y:S01]  /*0540*/  ISETP.EQ.AND P0, PT, R8.reuse, RZ, P0 ;  /* 0x000000ff0800720c */ /* 0x040fe20000702270 */
[----:B------:R-:W-:Y:S01]  /*0550*/  VIADD R8, R8, 0xffffffff ;  /* 0xffffffff08087836 */ /* 0x000fe20000000000 */
[----:B------:R-:W0:Y:S02]  /*0560*/  FENCE.VIEW.ASYNC.S ;  /* 0x00000000000073c6 */ /* 0x000e240000000000 */
[----:B0-----:R0:W3:Y:S01]  /*0570*/  @!UP0 SYNCS.EXCH.64 URZ, [UR6+0x70], UR4 ;  /* 0x00007004063f85b2 */ /* 0x0010e20008000100 */
[----:B------:R-:W-:Y:S01]  /*0580*/  @!P3 IMAD.MOV.U32 R16, RZ, RZ, R6 ;  /* 0x000000ffff10b224 */ /* 0x000fe200078e0006 */
[----:B------:R-:W-:Y:S01]  /*0590*/  SEL R19, RZ, 0x1, !P0 ;  /* 0x00000001ff137807 */ /* 0x000fe20004000000 */
[----:B------:R-:W-:Y:S01]  /*05a0*/  @!P3 IMAD.MOV.U32 R17, RZ, RZ, R7 ;  /* 0x000000ffff11b224 */ /* 0x000fe200078e0007 */
[----:B------:R-:W-:-:S04]  /*05b0*/  ISETP.GE.U32.AND P1, PT, R8, 0x2, PT ;  /* 0x000000020800780c */ /* 0x000fc80003f26070 */
[----:B------:R-:W-:Y:S01]  /*05c0*/  SEL R19, R19, 0x2, P1 ;  /* 0x0000000213137807 */ /* 0x000fe20000800000 */
[----:B------:R0:W3:Y:S01]  /*05d0*/  @!UP1 SYNCS.EXCH.64 URZ, [UR6+0x78], UR4 ;  /* 0x00007804063f95b2 */ /* 0x0000e20008000100 */
[----:B------:R-:W-:Y:S01]  /*05e0*/  NOP ;  /* 0x0000000000007918 */ /* 0x000fe20000000000 */
[----:B---34-:R-:W-:Y:S06]  /*05f0*/  BAR.SYNC.DEFER_BLOCKING 0x0 ;  /* 0x0000000000007b1d */ /* 0x018fec0000010000 */
[----:B------:R-:W-:Y:S05]  /*0600*/  @!P2 BRA `(.L_x_3) ;  /* 0x000000800064a947 */ /* 0x000fea0003800000 */
[----:B------:R-:W-:-:S13]  /*0610*/  ISETP.GT.U32.AND P0, PT, R8, 0x1, PT ;  /* 0x000000010800780c */ /* 0x000fda0003f04070 */
[----:B0-----:R-:W-:Y:S05]  /*0620*/  @P0 EXIT ;  /* 0x000000000000094d */ /* 0x001fea0003800000 */
[----:B------:R-:W-:Y:S01]  /*0630*/  ULDC.64 UR4, c[0x0][0x650] ;  /* 0x0001940000047ab9 */ /* 0x000fe20000000a00 */
[----:B------:R-:W-:Y:S01]  /*0640*/  PRMT R0, RZ, 0x7610, R0 ;  /* 0x00007610ff007816 */ /* 0x000fe20000000000 */
[----:B------:R-:W-:Y:S01]  /*0650*/  IMAD.MOV.U32 R152, RZ, RZ, -0x1 ;  /* 0xffffffffff987424 */ /* 0x000fe200078e00ff */
[----:B------:R-:W-:Y:S01]  /*0660*/  ISETP.GE.U32.AND P0, PT, R16, UR4, PT ;  /* 0x0000000410007c0c */ /* 0x000fe2000bf06070 */
[----:B------:R-:W-:Y:S02]  /*0670*/  IMAD.MOV.U32 R23, RZ, RZ, -0x1 ;  /* 0xffffffffff177424 */ /* 0x000fe400078e00ff */
[----:B------:R-:W-:Y:S01]  /*0680*/  IMAD.MOV.U32 R22, RZ, RZ, -0x1 ;  /* 0xffffffffff167424 */ /* 0x000fe200078e00ff */
[----:B------:R-:W-:-:S13]  /*0690*/  ISETP.GE.U32.AND.EX P0, PT, R17, UR5, PT, P0 ;  /* 0x0000000511007c0c */ /* 0x000fda000bf06100 */
[----:B------:R-:W-:Y:S05]  /*06a0*/  @P0 BRA `(.L_x_4) ;  /* 0x0000000400580947 */ /* 0x000fea0003800000 */
[----:B------:R-:W0:Y:S01]  /*06b0*/  LDC.64 R14, c[0x0][0x628] ;  /* 0x00018a00ff0e7b82 */ /* 0x000e220000000a00 */
[----:B------:R-:W-:Y:S02]  /*06c0*/  IMAD.MOV.U32 R6, RZ, RZ, R16 ;  /* 0x000000ffff067224 */ /* 0x000fe400078e0010 */
[----:B------:R-:W-:-:S05]  /*06d0*/  IMAD.MOV.U32 R7, RZ, RZ, R17 ;  /* 0x000000ffff077224 */ /* 0x000fca00078e0011 */
[----:B------:R-:W1:Y:S08]  /*06e0*/  LDC R0, c[0x0][0x630] ;  /* 0x00018c00ff007b82 */ /* 0x000e700000000800 */
[----:B------:R-:W2:Y:S01]  /*06f0*/  LDC.64 R20, c[0x0][0x620] ;  /* 0x00018800ff147b82 */ /* 0x000ea20000000a00 */
[----:B0-----:R-:W-:-:S04]  /*0700*/  ISETP.NE.U32.AND P0, PT, R14, RZ, PT ;  /* 0x000000ff0e00720c */ /* 0x001fc80003f05070 */
[----:B------:R-:W-:-:S13]  /*0710*/  ISETP.NE.AND.EX P0, PT, R15, RZ, PT, P0 ;  /* 0x000000ff0f00720c */ /* 0x000fda0003f05300 */
[----:B-12---:R-:W-:Y:S05]  /*0720*/  @!P0 BRA `(.L_x_5) ;  /* 0x0000000000288947 */ /* 0x006fea0003800000 */
[----:B------:R-:W0:Y:S02]  /*0730*/  LDC R11, c[0x0][0x634] ;  /* 0x00018d00ff0b7b82 */ /* 0x000e240000000800 */
[----:B0-----:R-:W-:-:S05]  /*0740*/  IADD3 R11, P0, R16, R11, RZ ;  /* 0x0000000b100b7210 */ /* 0x001fca0007f1e0ff */
[----:B------:R-:W-:-:S04]  /*0750*/  IMAD.X R13, RZ, RZ, R17, P0 ;  /* 0x000000ffff0d7224 */ /* 0x000fc800000e0611 */
[----:B------:R-:W-:-:S04]  /*0760*/  IMAD.WIDE.U32 R6, R13, R14, RZ ;  /* 0x0000000e0d067225 */ /* 0x000fc800078e00ff */
[----:B------:R-:W-:-:S04]  /*0770*/  IMAD.WIDE.U32 R8, P0, R11, R15, R6 ;  /* 0x0000000f0b087225 */ /* 0x000fc80007800006 */
[----:B------:R-:W-:-:S04]  /*0780*/  IMAD.WIDE.U32 R6, R11, R14, RZ ;  /* 0x0000000e0b067225 */ /* 0x000fc800078e00ff */
[----:B------:R-:W-:Y:S01]  /*0790*/  IMAD.X R11, RZ, RZ, RZ, P0 ;  /* 0x000000ffff0b7224 */ /* 0x000fe200000e06ff */
[----:B------:R-:W-:Y:S01]  /*07a0*/  IADD3 RZ, P0, R7, R8, RZ ;  /* 0x0000000807ff7210 */ /* 0x000fe20007f1e0ff */
[----:B------:R-:W-:-:S04]  /*07b0*/  IMAD.MOV.U32 R10, RZ, RZ, R9 ;  /* 0x000000ffff0a7224 */ /* 0x000fc800078e0009 */
[----:B------:R-:W-:-:S08]  /*07c0*/  IMAD.WIDE.U32.X R6, R13, R15, R10, P0 ;  /* 0x0000000f0d067225 */ /* 0x000fd000000e040a */
.L_x_5:
[-CC-:B------:R-:W-:Y:S01]  /*07d0*/  SHF.R.U64 R25, R6, R0.reuse, R7.reuse ;  /* 0x0000000006197219 */ /* 0x180fe20000001207 */
[----:B------:R-:W0:Y:S01]  /*07e0*/  LDC R10, c[0x0][0x618] ;  /* 0x00018600ff0a7b82 */ /* 0x000e220000000800 */
[----:B------:R-:W-:Y:S01]  /*07f0*/  SHF.R.U32.HI R5, RZ, R0, R7 ;  /* 0x00000000ff057219 */ /* 0x000fe20000011607 */
[----:B------:R-:W-:Y:S01]  /*0800*/  ULDC UR4, c[0x0][0x150] ;  /* 0x0000540000047ab9 */ /* 0x000fe20000000800 */
[----:B------:R-:W-:Y:S02]  /*0810*/  IADD3 R9, P0, RZ, -R25, RZ ;  /* 0x80000019ff097210 */ /* 0x000fe40007f1e0ff */
[----:B------:R-:W-:-:S03]  /*0820*/  I2FP.F32.U32 R0, R4 ;  /* 0x0000000400007245 */ /* 0x000fc60000201000 */
[----:B------:R-:W1:Y:S01]  /*0830*/  LDC.64 R26, c[0x0][0x640] ;  /* 0x00019000ff1a7b82 */ /* 0x000e620000000a00 */
[----:B------:R-:W-:Y:S02]  /*0840*/  IMAD.X R11, RZ, RZ, ~R5, P0 ;  /* 0x000000ffff0b7224 */ /* 0x000fe400000e0e05 */
[----:B------:R-:W-:Y:S01]  /*0850*/  FMUL R0, R0, UR4 ;  /* 0x0000000400007c20 */ /* 0x000fe20008400000 */
[----:B------:R-:W-:Y:S01]  /*0860*/  IMAD.WIDE.U32 R6, R9, R20, R16 ;  /* 0x0000001409067225 */ /* 0x000fe200078e0010 */
[----:B------:R-:W-:-:S03]  /*0870*/  ULDC UR4, c[0x0][0x154] ;  /* 0x0000550000047ab9 */ /* 0x000fc60000000800 */
[----:B------:R-:W-:Y:S01]  /*0880*/  IMAD R8, R11, R20, RZ ;  /* 0x000000140b087224 */ /* 0x000fe200078e02ff */
[----:B------:R-:W2:Y:S01]  /*0890*/  LDC R5, c[0x0][0x144] ;  /* 0x00005100ff057b82 */ /* 0x000ea20000000800 */
[----:B------:R-:W3:Y:S02]  /*08a0*/  F2I.U32.TRUNC.NTZ R0, R0 ;  /* 0x0000000000007305 */ /* 0x000ee4000020f000 */
[----:B------:R-:W-:-:S04]  /*08b0*/  IMAD R9, R9, R21, R8 ;  /* 0x0000001509097224 */ /* 0x000fc800078e0208 */
[----:B------:R-:W-:Y:S01]  /*08c0*/  IMAD.IADD R7, R7, 0x1, R9 ;  /* 0x0000000107077824 */ /* 0x000fe200078e0209 */
[----:B------:R-:W4:Y:S01]  /*08d0*/  LDC R12, c[0x0][0x608] ;  /* 0x00018200ff0c7b82 */ /* 0x000f220000000800 */
[----:B------:R-:W-:-:S03]  /*08e0*/  IMAD.MOV.U32 R9, RZ, RZ, -0x1 ;  /* 0xffffffffff097424 */ /* 0x000fc600078e00ff */
[-CC-:B0-----:R-:W-:Y:S02]  /*08f0*/  SHF.R.U64 R20, R6, R10.reuse, R7.reuse ;  /* 0x0000000a06147219 */ /* 0x181fe40000001207 */
[----:B------:R-:W-:Y:S02]  /*0900*/  I2FP.F32.U32 R6, R3 ;  /* 0x0000000300067245 */ /* 0x000fe40000201000 */
[----:B------:R-:W0:Y:S01]  /*0910*/  LDC R24, c[0x0][0x658] ;  /* 0x00019600ff187b82 */ /* 0x000e220000000800 */
[----:B-1----:R-:W-:Y:S01]  /*0920*/  ISETP.NE.U32.AND P0, PT, R26, RZ, PT ;  /* 0x000000ff1a00720c */ /* 0x002fe20003f05070 */
[----:B---3--:R-:W-:Y:S01]  /*0930*/  IMAD.MOV R8, RZ, RZ, -R0 ;  /* 0x000000ffff087224 */ /* 0x008fe200078e0a00 */
[----:B------:R-:W-:Y:S01]  /*0940*/  SHF.R.U32.HI R7, RZ, R10, R7 ;  /* 0x0000000aff077219 */ /* 0x000fe20000011607 */
[----:B------:R-:W-:Y:S01]  /*0950*/  FMUL R6, R6, UR4 ;  /* 0x0000000406067c20 */ /* 0x000fe20008400000 */
[----:B------:R-:W-:-:S03]  /*0960*/  ISETP.NE.AND.EX P0, PT, R27, RZ, PT, P0 ;  /* 0x000000ff1b00720c */ /* 0x000fc60003f05300 */
[----:B------:R-:W1:Y:S01]  /*0970*/  LDC R14, c[0x0][0x148] ;  /* 0x00005200ff0e7b82 */ /* 0x000e620000000800 */
[----:B--2---:R-:W-:-:S07]  /*0980*/  IMAD R0, R5, R8, R4 ;  /* 0x0000000805007224 */ /* 0x004fce00078e0204 */
[----:B------:R-:W2:Y:S01]  /*0990*/  LDC R22, c[0x0][0x600] ;  /* 0x00018000ff167b82 */ /* 0x000ea20000000800 */
[-CC-:B----4-:R-:W-:Y:S02]  /*09a0*/  SHF.R.U64 R28, R20, R12.reuse, R7.reuse ;  /* 0x0000000c141c7219 */ /* 0x190fe40000001207 */
[----:B------:R-:W-:Y:S01]  /*09b0*/  SHF.R.U32.HI R5, RZ, R12, R7 ;  /* 0x0000000cff057219 */ /* 0x000fe20000011607 */
[----:B------:R-:W-:Y:S01]  /*09c0*/  IMAD.MOV.U32 R7, RZ, RZ, 0x1 ;  /* 0x00000001ff077424 */ /* 0x000fe200078e00ff */
[----:B------:R3:W4:Y:S03]  /*09d0*/  F2I.U32.TRUNC.NTZ R12, R6 ;  /* 0x00000006000c7305 */ /* 0x000726000020f000 */
[----:B------:R-:W1:Y:S01]  /*09e0*/  LDC R15, c[0x0][0x648] ;  /* 0x00019200ff0f7b82 */ /* 0x000e620000000800 */
[-C--:B0-----:R-:W-:Y:S02]  /*09f0*/  SHF.L.U32 R4, R9, R24.reuse, RZ ;  /* 0x0000001809047219 */ /* 0x081fe400000006ff */
[----:B------:R-:W-:-:S02]  /*0a00*/  SHF.R.U64 R30, R28, R24, R5 ;  /* 0x000000181c1e7219 */ /* 0x000fc40000001205 */
[----:B------:R-:W-:Y:S02]  /*0a10*/  LOP3.LUT R11, RZ, R4, RZ, 0x33, !PT ;  /* 0x00000004ff0b7212 */ /* 0x000fe400078e33ff */
[-C--:B------:R-:W-:Y:S01]  /*0a20*/  SHF.R.U32.HI R5, RZ, R24.reuse, R5 ;  /* 0x00000018ff057219 */ /* 0x080fe20000011605 */
[----:B------:R-:W0:Y:S01]  /*0a30*/  LDC R21, c[0x0][0x638] ;  /* 0x00018e00ff157b82 */ /* 0x000e220000000800 */
[----:B------:R-:W-:Y:S01]  /*0a40*/  SHF.L.U32 R10, R7, R24, RZ ;  /* 0x00000018070a7219 */ /* 0x000fe200000006ff */
[----:B------:R-:W-:-:S06]  /*0a50*/  IMAD.MOV.U32 R4, RZ, RZ, R30 ;  /* 0x000000ffff047224 */ /* 0x000fcc00078e001e */
[----:B------:R-:W0:Y:S01]  /*0a60*/  LDC R152, c[0x0][0x610] ;  /* 0x00018400ff987b82 */ /* 0x000e220000000800 */
[----:B---34-:R-:W-:Y:S05]  /*0a70*/  @!P0 BRA `(.L_x_6) ;  /* 0x0000000000288947 */ /* 0x018fea0003800000 */
[----:B------:R-:W3:Y:S02]  /*0a80*/  LDC R9, c[0x0][0x64c] ;  /* 0x00019300ff097b82 */ /* 0x000ee40000000800 */
[----:B---3--:R-:W-:-:S05]  /*0a90*/  IADD3 R9, P0, R30, R9, RZ ;  /* 0x000000091e097210 */ /* 0x008fca0007f1e0ff */
        /* <DEDUP_REMOVED lines=8> */
.L_x_6:
[----:B-1----:R-:W-:Y:S01]  /*0b20*/  SHF.R.U64 R4, R4, R15, R5 ;  /* 0x0000000f04047219 */ /* 0x002fe20000001205 */
[----:B--2---:R-:W-:Y:S01]  /*0b30*/  VIADD R5, R22, 0xffffffff ;  /* 0xffffffff16057836 */ /* 0x004fe20000000000 */
[----:B------:R-:W-:Y:S01]  /*0b40*/  LOP3.LUT R11, R28, R11, RZ, 0xc0, !PT ;  /* 0x0000000b1c0b7212 */ /* 0x000fe200078ec0ff */
[----:B------:R-:W-:Y:S02]  /*0b50*/  IMAD.MOV R12, RZ, RZ, -R12 ;  /* 0x000000ffff0c7224 */ /* 0x000fe400078e0a0c */
[----:B------:R-:W-:Y:S01]  /*0b60*/  IMAD.MOV R6, RZ, RZ, -R4 ;  /* 0x000000ffff067224 */ /* 0x000fe200078e0a04 */
[----:B------:R-:W-:Y:S01]  /*0b70*/  LOP3.LUT R5, R20, R5, RZ, 0xc0, !PT ;  /* 0x0000000514057212 */ /* 0x000fe200078ec0ff */
[----:B------:R-:W-:Y:S02]  /*0b80*/  @P3 IMAD R0, R14, R12, R3 ;  /* 0x0000000c0e003224 */ /* 0x000fe400078e0203 */
[----:B------:R-:W-:Y:S02]  /*0b90*/  IMAD R11, R10, R4, R11 ;  /* 0x000000040a0b7224 */ /* 0x000fe400078e020b */
[----:B0-----:R-:W-:-:S02]  /*0ba0*/  IMAD R3, R6, R21, R30 ;  /* 0x0000001506037224 */ /* 0x001fc400078e021e */
[----:B------:R-:W-:Y:S02]  /*0bb0*/  IMAD R152, R11, R152, R0 ;  /* 0x000000980b987224 */ /* 0x000fe400078e0200 */
[----:B------:R-:W-:Y:S02]  /*0bc0*/  IMAD R3, R3, R22, R5 ;  /* 0x0000001603037224 */ /* 0x000fe400078e0205 */
[----:B------:R-:W-:Y:S02]  /*0bd0*/  IMAD.MOV.U32 R0, RZ, RZ, 0x1 ;  /* 0x00000001ff007424 */ /* 0x000fe400078e00ff */
[----:B------:R-:W-:Y:S01]  /*0be0*/  IMAD.MOV.U32 R22, RZ, RZ, R25 ;  /* 0x000000ffff167224 */ /* 0x000fe200078e0019 */
[----:B------:R-:W-:Y:S02]  /*0bf0*/  SEL R23, R3, R152, !P3 ;  /* 0x0000009803177207 */ /* 0x000fe40005800000 */
[----:B------:R-:W-:-:S07]  /*0c00*/  SEL R152, R152, R3, !P3 ;  /* 0x0000000398987207 */ /* 0x000fce0005800000 */
.L_x_4:
[----:B------:R-:W-:-:S08]  /*0c10*/  NOP ;  /* 0x0000000000007918 */ /* 0x000fd00000000000 */
[----:B------:R-:W0:Y:S02]  /*0c20*/  USETMAXREG.TRY_ALLOC.CTAPOOL UP0, 0xe8 ;  /* 0x000000e8000079c8 */ /* 0x000e240008000600 */
[----:B0-----:R-:W-:-:S13]  /*0c30*/  PLOP3.LUT P0, PT, PT, PT, UP0, 0x80, 0x0 ;  /* 0x000000000000781c */ /* 0x001fda0003f0f008 */
[----:B------:R-:W-:Y:S05]  /*0c40*/  @!P0 BRA `(.L_x_4) ;  /* 0xfffffffc00f08947 */ /* 0x000fea000383ffff */
[----:B------:R-:W-:Y:S01]  /*0c50*/  ULDC.64 UR4, c[0x0][0x598] ;  /* 0x0001660000047ab9 */ /* 0x000fe20000000a00 */
[----:B------:R-:W-:Y:S01]  /*0c60*/  ULDC.64 UR36, c[0x0][0x208] ;  /* 0x0000820000247ab9 */ /* 0x000fe20000000a00 */
[----:B------:R-:W-:-:S04]  /*0c70*/  ISETP.NE.U32.AND P0, PT, RZ, UR4, PT ;  /* 0x00000004ff007c0c */ /* 0x000fc8000bf05070 */
[----:B------:R-:W-:-:S13]  /*0c80*/  ISETP.NE.AND.EX P0, PT, RZ, UR5, PT, P0 ;  /* 0x00000005ff007c0c */ /* 0x000fda000bf05300 */
[----:B------:R-:W-:Y:S05]  /*0c90*/  @!P0 BRA `(.L_x_7) ;  /* 0x00000000001c8947 */ /* 0x000fea0003800000 */
[----:B------:R-:W0:Y:S02]  /*0ca0*/  LDC.64 R4, c[0x0][0x598] ;  /* 0x00016600ff047b82 */ /* 0x000e240000000a00 */
[----:B0-----:R-:W2:Y:S02]  /*0cb0*/  LDG.E.64 R4, desc[UR36][R4.64] ;  /* 0x0000002404047981 */ /* 0x001ea4000c1e1b00 */
[----:B--2---:R-:W-:-:S04]  /*0cc0*/  ISETP.NE.U32.AND P0, PT, R4, RZ, PT ;  /* 0x000000ff0400720c */ /* 0x004fc80003f05070 */
[----:B------:R-:W-:-:S13]  /*0cd0*/  ISETP.NE.AND.EX P0, PT, R5, RZ, PT, P0 ;  /* 0x000000ff0500720c */ /* 0x000fda0003f05300 */
[----:B------:R-:W-:Y:S05]  /*0ce0*/  @!P0 BRA `(.L_x_7) ;  /* 0x0000000000088947 */ /* 0x000fea0003800000 */
[----:B------:R0:W5:Y:S01]  /*0cf0*/  LD.E R153, desc[UR36][R4.64] ;  /* 0x0000002404997980 */ /* 0x000162000c101900 */
[----:B------:R-:W-:Y:S05]  /*0d00*/  BRA `(.L_x_8) ;  /* 0x0000000000247947 */ /* 0x000fea0003800000 */
.L_x_7:
[----:B------:R-:W-:Y:S02]  /*0d10*/  ULDC.64 UR4, c[0x0][0x588] ;  /* 0x0001620000047ab9 */ /* 0x000fe40000000a00 */
[----:B------:R-:W-:-:S04]  /*0d20*/  ISETP.NE.U32.AND P0, PT, RZ, UR4, PT ;  /* 0x00000004ff007c0c */ /* 0x000fc8000bf05070 */
[----:B------:R-:W-:-:S13]  /*0d30*/  ISETP.NE.AND.EX P0, PT, RZ, UR5, PT, P0 ;  /* 0x00000005ff007c0c */ /* 0x000fda000bf05300 */
[----:B------:R-:W-:Y:S05]  /*0d40*/  @!P0 BRA `(.L_x_9) ;  /* 0x00000000000c8947 */ /* 0x000fea0003800000 */
[----:B------:R-:W0:Y:S02]  /*0d50*/  LDC.64 R4, c[0x0][0x588] ;  /* 0x00016200ff047b82 */ /* 0x000e240000000a00 */
[----:B0-----:R1:W5:Y:S01]  /*0d60*/  LDG.E R153, desc[UR36][R4.64] ;  /* 0x0000002404997981 */ /* 0x001362000c1e1900 */
[----:B------:R-:W-:Y:S05]  /*0d70*/  BRA `(.L_x_8) ;  /* 0x0000000000087947 */ /* 0x000fea0003800000 */
.L_x_9:
[----:B------:R-:W-:Y:S02]  /*0d80*/  ULDC UR4, c[0x0][0x580] ;  /* 0x0001600000047ab9 */ /* 0x000fe40000000800 */
[----:B------:R-:W-:-:S07]  /*0d90*/  IMAD.U32 R153, RZ, RZ, UR4 ;  /* 0x00000004ff997e24 */ /* 0x000fce000f8e00ff */
.L_x_8:
[----:B------:R-:W-:Y:S02]  /*0da0*/  ULDC.64 UR4, c[0x0][0x5a0] ;  /* 0x0001680000047ab9 */ /* 0x000fe40000000a00 */
[----:B------:R-:W-:-:S04]  /*0db0*/  ISETP.NE.U32.AND P0, PT, RZ, UR4, PT ;  /* 0x00000004ff007c0c */ /* 0x000fc8000bf05070 */
[----:B------:R-:W-:-:S13]  /*0dc0*/  ISETP.NE.AND.EX P0, PT, RZ, UR5, PT, P0 ;  /* 0x00000005ff007c0c */ /* 0x000fda000bf05300 */
[----:B------:R-:W-:Y:S05]  /*0dd0*/  @!P0 BRA `(.L_x_10) ;  /* 0x00000000001c8947 */ /* 0x000fea0003800000 */
[----:B01----:R-:W0:Y:S02]  /*0de0*/  LDC.64 R4, c[0x0][0x5a0] ;  /* 0x00016800ff047b82 */ /* 0x003e240000000a00 */
[----:B0-----:R-:W2:Y:S02]  /*0df0*/  LDG.E.64 R4, desc[UR36][R4.64] ;  /* 0x0000002404047981 */ /* 0x001ea4000c1e1b00 */
[----:B--2---:R-:W-:-:S04]  /*0e00*/  ISETP.NE.U32.AND P0, PT, R4, RZ, PT ;  /* 0x000000ff0400720c */ /* 0x004fc80003f05070 */
[----:B------:R-:W-:-:S13]  /*0e10*/  ISETP.NE.AND.EX P0, PT, R5, RZ, PT, P0 ;  /* 0x000000ff0500720c */ /* 0x000fda0003f05300 */
[----:B------:R-:W-:Y:S05]  /*0e20*/  @!P0 BRA `(.L_x_10) ;  /* 0x0000000000088947 */ /* 0x000fea0003800000 */
[----:B------:R0:W5:Y:S01]  /*0e30*/  LD.E R154, desc[UR36][R4.64] ;  /* 0x00000024049a7980 */ /* 0x000162000c101900 */
[----:B------:R-:W-:Y:S05]  /*0e40*/  BRA `(.L_x_11) ;  /* 0x0000000000247947 */ /* 0x000fea0003800000 */
.L_x_10:
[----:B------:R-:W-:Y:S02]  /*0e50*/  ULDC.64 UR4, c[0x0][0x590] ;  /* 0x0001640000047ab9 */ /* 0x000fe40000000a00 */
[----:B------:R-:W-:-:S04]  /*0e60*/  ISETP.NE.U32.AND P0, PT, RZ, UR4, PT ;  /* 0x00000004ff007c0c */ /* 0x000fc8000bf05070 */
[----:B------:R-:W-:-:S13]  /*0e70*/  ISETP.NE.AND.EX P0, PT, RZ, UR5, PT, P0 ;  /* 0x00000005ff007c0c */ /* 0x000fda000bf05300 */
[----:B------:R-:W-:Y:S05]  /*0e80*/  @!P0 BRA `(.L_x_12) ;  /* 0x00000000000c8947 */ /* 0x000fea0003800000 */
[----:B------:R-:W2:Y:S02]  /*0e90*/  LDC.64 R154, c[0x0][0x590] ;  /* 0x00016400ff9a7b82 */ /* 0x000ea40000000a00 */
[----:B--2---:R2:W5:Y:S01]  /*0ea0*/  LDG.E R154, desc[UR36][R154.64] ;  /* 0x000000249a9a7981 */ /* 0x004562000c1e1900 */
[----:B------:R-:W-:Y:S05]  /*0eb0*/  BRA `(.L_x_11) ;  /* 0x0000000000087947 */ /* 0x000fea0003800000 */
.L_x_12:
[----:B------:R-:W-:Y:S02]  /*0ec0*/  ULDC UR4, c[0x0][0x584] ;  /* 0x0001610000047ab9 */ /* 0x000fe40000000800 */
[----:B------:R-:W-:-:S07]  /*0ed0*/  IMAD.U32 R154, RZ, RZ, UR4 ;  /* 0x00000004ff9a7e24 */ /* 0x000fce000f8e00ff */
.L_x_11:
[----:B------:R-:W-:-:S13]  /*0ee0*/  LOP3.LUT P0, RZ, R0, 0xff, RZ, 0xc0, !PT ;  /* 0x000000ff00ff7812 */ /* 0x000fda000780c0ff */
[----:B------:R-:W-:Y:S05]  /*0ef0*/  @!P0 EXIT ;  /* 0x000000000000894d */ /* 0x000fea0003800000 */
[----:B------:R-:W-:Y:S01]  /*0f00*/  ULDC UR4, c[0x0][0x28c] ;  /* 0x0000a30000047ab9 */ /* 0x000fe20000000800 */
[----:B------:R-:W-:Y:S01]  /*0f10*/  UMOV UR38, URZ ;  /* 0x0000003f00267c82 */ /* 0x000fe20008000000 */
[----:B------:R-:W-:Y:S01]  /*0f20*/  UIADD3 UR4, UR4, 0x3f, URZ ;  /* 0x0000003f04047890 */ /* 0x000fe2000fffe03f */
[----:B------:R-:W-:-:S03]  /*0f30*/  UMOV UR39, URZ ;  /* 0x0000003f00277c82 */ /* 0x000fc60008000000 */
[----:B------:R-:W-:-:S04]  /*0f40*/  USHF.R.S32.HI UR5, URZ, 0x1f, UR4 ;  /* 0x0000001f3f057899 */ /* 0x000fc80008011404 */
[----:B------:R-:W-:-:S04]  /*0f50*/  ULEA.HI UR5, UR5, UR4, URZ, 0x6 ;  /* 0x0000000405057291 */ /* 0x000fc8000f8f303f */
[----:B------:R-:W-:-:S12]  /*0f60*/  USHF.R.S32.HI UR40, URZ, 0x6, UR5 ;  /* 0x000000063f287899 */ /* 0x000fd80008011405 */
.L_x_290:
[----:B------:R-:W-:Y:S01]  /*0f70*/  LOP3.LUT R0, R18, 0x80, RZ, 0xc0, !PT ;  /* 0x0000008012007812 */ /* 0x000fe200078ec0ff */
[----:B------:R-:W3:Y:S01]  /*0f80*/  S2UR UR7, SR_CgaCtaId ;  /* 0x00000000000779c3 */ /* 0x000ee20000008800 */
[----:B------:R-:W-:Y:S02]  /*0f90*/  UMOV UR6, 0x400 ;  /* 0x0000040000067882 */ /* 0x000fe40000000000 */
[----:B------:R-:W-:-:S06]  /*0fa0*/  SHF.R.U32.HI R0, RZ, 0x7, R0 ;  /* 0x00000007ff007819 */ /* 0x000fcc0000011600 */
[----:B----4-:R-:W4:Y:S01]  /*0fb0*/  SHFL.IDX PT, R0, R0, RZ, 0x1f ;  /* 0x00001fff00007589 */ /* 0x010f2200000e0000 */
[----:B---3--:R-:W-:Y:S01]  /*0fc0*/  ULEA UR6, UR7, UR6, 0x18 ;  /* 0x0000000607067291 */ /* 0x008fe2000f8ec03f */
[----:B----4-:R-:W-:-:S13]  /*0fd0*/  R2UR UR4, R0 ;  /* 0x00000000000472ca */ /* 0x010fda00000e0000 */
[----:B------:R-:W-:-:S04]  /*0fe0*/  ULEA.HI UR5, UR4, UR4, URZ, 0x1 ;  /* 0x0000000404057291 */ /* 0x000fc8000f8f083f */
[----:B------:R-:W-:-:S04]  /*0ff0*/  ULOP3.LUT UR5, UR5, 0xffffe, URZ, 0xc0, !UPT ;  /* 0x000ffffe05057892 */ /* 0x000fc8000f8ec03f */
[----:B------:R-:W-:-:S03]  /*1000*/  UIADD3 UR5, UR4, -UR5, URZ ;  /* 0x8000000504057290 */ /* 0x000fc6000fffe03f */
[----:B------:R-:W-:Y:S01]  /*1010*/  ULDC UR4, c[0x0][0x28c] ;  /* 0x0000a30000047ab9 */ /* 0x000fe20000000800 */
[----:B------:R-:W-:Y:S01]  /*1020*/  ULEA UR5, UR5, UR6, 0xc ;  /* 0x0000000605057291 */ /* 0x000fe2000f8e603f */
[----:B------:R-:W-:-:S03]  /*1030*/  ISETP.LT.AND P0, PT, RZ, UR4, PT ;  /* 0x00000004ff007c0c */ /* 0x000fc6000bf01270 */
[----:B------:R-:W-:-:S04]  /*1040*/  UIADD3 UR5, UR5, 0x180, URZ ;  /* 0x0000018005057890 */ /* 0x000fc8000fffe03f */
[----:B------:R-:W-:-:S04]  /*1050*/  USHF.R.U32.HI UR5, URZ, 0x4, UR5 ;  /* 0x000000043f057899 */ /* 0x000fc80008011605 */
[----:B------:R-:W-:-:S04]  /*1060*/  ULOP3.LUT UR5, UR5, 0x3fff, URZ, 0xc0, !UPT ;  /* 0x00003fff05057892 */ /* 0x000fc8000f8ec03f */
[----:B------:R-:W-:Y:S01]  /*1070*/  ULOP3.LUT UR41, UR5, 0x10000, URZ, 0xfc, !UPT ;  /* 0x0001000005297892 */ /* 0x000fe2000f8efc3f */
[----:B01----:R-:W-:Y:S11]  /*1080*/  @P0 BRA `(.L_x_13) ;  /* 0x0000000000400947 */ /* 0x003ff60003800000 */
[----:B------:R-:W-:Y:S01]  /*1090*/  MOV R0, 0x0 ;  /* 0x0000000000007802 */ /* 0x000fe20000000f00 */
[----:B------:R-:W-:Y:S01]  /*10a0*/  ULDC.64 UR4, c[0x4][0x68] ;  /* 0x01001a0000047ab9 */ /* 0x000fe20000000a00 */
[----:B------:R-:W-:Y:S01]  /*10b0*/  ULDC.64 UR6, c[0x4][0x8] ;  /* 0x0100020000067ab9 */ /* 0x000fe20000000a00 */
[----:B01----:R-:W-:Y:S01]  /*10c0*/  IMAD.U32 R4, RZ, RZ, UR4 ;  /* 0x00000004ff047e24 */ /* 0x003fe2000f8e00ff */
[----:B------:R0:W1:Y:S01]  /*10d0*/  LDC.64 R14, c[0x4][R0] ;  /* 0x01000000000e7b82 */ /* 0x0000620000000a00 */
[----:B------:R-:W-:Y:S01]  /*10e0*/  IMAD.U32 R5, RZ, RZ, UR5 ;  /* 0x00000005ff057e24 */ /* 0x000fe2000f8e00ff */
[----:B------:R-:W-:Y:S01]  /*10f0*/  ULDC.64 UR4, c[0x4][0x70] ;  /* 0x01001c0000047ab9 */ /* 0x000fe20000000a00 */
[----:B------:R-:W-:Y:S02]  /*1100*/  IMAD.U32 R10, RZ, RZ, UR6 ;  /* 0x00000006ff0a7e24 */ /* 0x000fe4000f8e00ff */
[----:B------:R-:W-:Y:S02]  /*1110*/  IMAD.U32 R6, RZ, RZ, UR4 ;  /* 0x00000004ff067e24 */ /* 0x000fe4000f8e00ff */
[----:B------:R-:W-:-:S02]  /*1120*/  IMAD.U32 R7, RZ, RZ, UR5 ;  /* 0x00000005ff077e24 */ /* 0x000fc4000f8e00ff */
[----:B------:R-:W-:Y:S02]  /*1130*/  IMAD.U32 R11, RZ, RZ, UR7 ;  /* 0x00000007ff0b7e24 */ /* 0x000fe4000f8e00ff */
[----:B------:R-:W-:Y:S02]  /*1140*/  IMAD.MOV.U32 R8, RZ, RZ, 0x1e1 ;  /* 0x000001e1ff087424 */ /* 0x000fe400078e00ff */
[----:B------:R-:W-:Y:S02]  /*1150*/  IMAD.MOV.U32 R12, RZ, RZ, 0x1 ;  /* 0x00000001ff0c7424 */ /* 0x000fe400078e00ff */
[----:B0-----:R-:W-:-:S07]  /*1160*/  IMAD.MOV.U32 R13, RZ, RZ, RZ ;  /* 0x000000ffff0d7224 */ /* 0x001fce00078e00ff */
[----:B------:R-:W-:-:S07]  /*1170*/  LEPC R20, `(.L_x_13) ;  /* 0x000000001014794e */ /* 0x000fce0000000000 */
[----:B-12--5:R-:W-:Y:S05]  /*1180*/  CALL.ABS.NOINC R14 ;  /* 0x000000000e007343 */ /* 0x026fea0003c00000 */
.L_x_13:
[----:B------:R-:W-:-:S04]  /*1190*/  LOP3.LUT R0, R19, 0x1, RZ, 0xfc, !PT ;  /* 0x0000000113007812 */ /* 0x000fc800078efcff */
[----:B------:R-:W-:-:S13]  /*11a0*/  ISETP.NE.AND P0, PT, R0, 0x3, PT ;  /* 0x000000030000780c */ /* 0x000fda0003f05270 */
[----:B------:R-:W-:Y:S05]  /*11b0*/  @!P0 BRA `(.L_x_14) ;  /* 0x0000000000048947 */ /* 0x000fea0003800000 */
[----:B------:R-:W-:Y:S01]  /*11c0*/  BPT.TRAP 0x1 ;  /* 0x000000040000795c */ /* 0x000fe20000300000 */
.L_x_14:
[----:B------:R-:W3:Y:S01]  /*11d0*/  S2UR UR5, SR_CgaCtaId ;  /* 0x00000000000579c3 */ /* 0x000ee20000008800 */
[----:B------:R-:W-:Y:S01]  /*11e0*/  UMOV UR4, 0x400 ;  /* 0x0000040000047882 */ /* 0x000fe20000000000 */
[----:B------:R-:W-:Y:S02]  /*11f0*/  IMAD.U32 R0, RZ, RZ, UR38 ;  /* 0x00000026ff007e24 */ /* 0x000fe4000f8e00ff */
[----:B------:R-:W-:-:S03]  /*1200*/  IMAD.U32 R3, RZ, RZ, UR39 ;  /* 0x00000027ff037e24 */ /* 0x000fc6000f8e00ff */
[----:B------:R-:W-:Y:S01]  /*1210*/  SHF.L.U32 R0, R0, 0x1f, RZ ;  /* 0x0000001f00007819 */ /* 0x000fe200000006ff */
[----:B---3--:R-:W-:-:S06]  /*1220*/  ULEA UR4, UR5, UR4, 0x18 ;  /* 0x0000000405047291 */ /* 0x008fcc000f8ec03f */
[----:B------:R-:W-:-:S04]  /*1230*/  IMAD.U32 R6, RZ, RZ, UR4 ;  /* 0x00000004ff067e24 */ /* 0x000fc8000f8e00ff */
[----:B------:R-:W-:-:S04]  /*1240*/  IMAD R3, R3, 0x8, R6 ;  /* 0x0000000803037824 */ /* 0x000fc800078e0206 */
[----:B------:R3:W4:Y:S01]  /*1250*/  SYNCS.PHASECHK.TRANS64.TRYWAIT P1, [R3+URZ], R0 ;  /* 0x00000000030075a7 */ /* 0x000722000802017f */
[----:B------:R-:W-:Y:S05]  /*1260*/  @!P0 BRA `(.L_x_15) ;  /* 0x0000000000048947 */ /* 0x000fea0003800000 */
[----:B------:R-:W-:Y:S01]  /*1270*/  BPT.TRAP 0x1 ;  /* 0x000000040000795c */ /* 0x000fe20000300000 */
.L_x_15:
[----:B----4-:R-:W-:Y:S05]  /*1280*/  @P1 BRA `(.L_x_16) ;  /* 0x0000000000081947 */ /* 0x010fea0003800000 */
[----:B------:R-:W4:Y:S02]  /*1290*/  SYNCS.PHASECHK.TRANS64.TRYWAIT P1, [R3+URZ], R0 ;  /* 0x00000000030075a7 */ /* 0x000f24000802017f */
[----:B----4-:R-:W-:Y:S05]  /*12a0*/  @!P1 BRA `(.L_x_17) ;  /* 0x0000008c00109947 */ /* 0x010fea0003800000 */
.L_x_16:
[----:B------:R-:W-:-:S04]  /*12b0*/  UISETP.LT.AND UP0, UPT, UR40, 0x1, UPT ;  /* 0x000000012800788c */ /* 0x000fc8000bf01270 */
[----:B------:R-:W-:-:S06]  /*12c0*/  USEL UR4, UR40, 0x1, UP0 ;  /* 0x0000000128047887 */ /* 0x000fcc0008000000 */
[----:B---34-:R-:W-:Y:S01]  /*12d0*/  IMAD.U32 R0, RZ, RZ, UR4 ;  /* 0x00000004ff007e24 */ /* 0x018fe2000f8e00ff */
[----:B------:R-:W-:Y:S05]  /*12e0*/  WARPSYNC.ALL ;  /* 0x0000000000007948 */ /* 0x000fea0003800000 */
[----:B------:R-:W-:-:S04]  /*12f0*/  IADD3 R0, -R0, UR40, RZ ;  /* 0x0000002800007c10 */ /* 0x000fc8000fffe1ff */
[----:B------:R-:W-:Y:S02]  /*1300*/  ISETP.GE.AND P1, PT, R0, 0x1, PT ;  /* 0x000000010000780c */ /* 0x000fe40003f26270 */
[----:B------:R-:W-:Y:S01]  /*1310*/  R2UR UR4, R6 ;  /* 0x00000000060472ca */ /* 0x000fe200000e0000 */
[----:B------:R-:W-:Y:S01]  /*1320*/  ULEA UR5, UR39, UR41, 0xa ;  /* 0x0000002927057291 */ /* 0x000fe2000f8e503f */
[----:B------:R-:W-:Y:S01]  /*1330*/  WARPGROUP.ARRIVE ;  /* 0x00000000000079c5 */ /* 0x000fe20000000000 */
[----:B------:R-:W-:Y:S01]  /*1340*/  UMOV UR9, 0x80000020 ;  /* 0x8000002000097882 */ /* 0x000fe20000000000 */
[----:B------:R-:W-:-:S04]  /*1350*/  UMOV UR11, 0x80000020 ;  /* 0x80000020000b7882 */ /* 0x000fc80000000000 */
[----:B------:R-:W-:-:S05]  /*1360*/  UMOV UR8, UR5 ;  /* 0x0000000500087c82 */ /* 0x000fca0008000000 */
[----:B------:R-:W-:-:S04]  /*1370*/  UIADD3 UR4, UR4, 0x18180, URZ ;  /* 0x0001818004047890 */ /* 0x000fc8000fffe03f */
[----:B------:R-:W-:-:S04]  /*1380*/  USHF.R.U32.HI UR4, URZ, 0x4, UR4 ;  /* 0x000000043f047899 */ /* 0x000fc80008011604 */
[----:B------:R-:W-:-:S04]  /*1390*/  ULOP3.LUT UR4, UR4, 0x3fff, URZ, 0xc0, !UPT ;  /* 0x00003fff04047892 */ /* 0x000fc8000f8ec03f */
[----:B------:R-:W-:-:S04]  /*13a0*/  ULOP3.LUT UR4, UR4, 0x10000, URZ, 0xfc, !UPT ;  /* 0x0001000004047892 */ /* 0x000fc8000f8efc3f */
[----:B------:R-:W-:-:S07]  /*13b0*/  ULEA UR6, UR39, UR4, 0x9 ;  /* 0x0000000427067291 */ /* 0x000fce000f8e483f */
[----:B------:R-:W-:Y:S02]  /*13c0*/  UMOV UR10, UR6 ;  /* 0x00000006000a7c82 */ /* 0x000fe40008000000 */
[----:B------:R-:W-:Y:S01]  /*13d0*/  IGMMA.64x128x32.S8.S8 R88, gdesc[UR8], RZ, !UPT, gsb0 ;  /* 0x03600000085879f1 */ /* 0x000fe2000c0410ff */
[----:B------:R-:W-:Y:S01]  /*13e0*/  UIADD3 UR8, UR5, 0x200, URZ ;  /* 0x0000020005087890 */ /* 0x000fe2000fffe03f */
[----:B------:R-:W-:Y:S01]  /*13f0*/  UMOV UR9, 0x80000020 ;  /* 0x8000002000097882 */ /* 0x000fe20000000000 */
[----:B------:R-:W-:Y:S02]  /*1400*/  WARPGROUP.DEPBAR.LE gsb0, 0x0 ;  /* 0x00008000000079c5 */ /* 0x000fe40000010000 */
[----:B------:R-:W-:-:S06]  /*1410*/  WARPGROUP.ARRIVE ;  /* 0x00000000000079c5 */ /* 0x000fcc0000000000 */
[----:B------:R-:W-:Y:S01]  /*1420*/  IGMMA.64x128x32.S8.S8 R24, gdesc[UR8], RZ, !UPT, gsb0 ;  /* 0x03600000081879f1 */ /* 0x000fe2000c0410ff */
[----:B------:R-:W-:Y:S02]  /*1430*/  UIADD3 UR8, UR5, 0x2, URZ ;  /* 0x0000000205087890 */ /* 0x000fe4000fffe03f */
[----:B------:R-:W-:Y:S01]  /*1440*/  UIADD3 UR10, UR6, 0x2, URZ ;  /* 0x00000002060a7890 */ /* 0x000fe2000fffe03f */
[----:B------:R-:W-:Y:S01]  /*1450*/  UMOV UR9, 0x80000020 ;  /* 0x8000002000097882 */ /* 0x000fe20000000000 */
[----:B------:R-:W-:Y:S01]  /*1460*/  UMOV UR11, 0x80000020 ;  /* 0x80000020000b7882 */ /* 0x000fe20000000000 */
[----:B------:R-:W-:Y:S02]  /*1470*/  WARPGROUP.DEPBAR.LE gsb0, 0x0 ;  /* 0x00008000000079c5 */ /* 0x000fe40000010000 */
[----:B------:R-:W-:-:S06]  /*1480*/  WARPGROUP.ARRIVE ;  /* 0x00000000000079c5 */ /* 0x000fcc0000000000 */
[----:B------:R-:W-:Y:S01]  /*1490*/  IGMMA.64x128x32.S8.S8 R88, gdesc[UR8], R88, gsb0 ;  /* 0x03600000085879f1 */ /* 0x000fe20008041058 */
[----:B------:R-:W-:Y:S01]  /*14a0*/  UIADD3 UR8, UR5, 0x202, URZ ;  /* 0x0000020205087890 */ /* 0x000fe2000fffe03f */
[----:B------:R-:W-:Y:S01]  /*14b0*/  UMOV UR9, 0x80000020 ;  /* 0x8000002000097882 */ /* 0x000fe20000000000 */
[----:B------:R-:W-:Y:S02]  /*14c0*/  WARPGROUP.DEPBAR.LE gsb0, 0x0 ;  /* 0x00008000000079c5 */ /* 0x000fe40000010000 */
[----:B------:R-:W-:-:S06]  /*14d0*/  WARPGROUP.ARRIVE ;  /* 0x00000000000079c5 */ /* 0x000fcc0000000000 */
[----:B------:R-:W-:Y:S03]  /*14e0*/  IGMMA.64x128x32.S8.S8 R24, gdesc[UR8], R24, gsb0 ;  /* 0x03600000081879f1 */ /* 0x000fe60008041018 */
[----:B------:R-:W-:Y:S02]  /*14f0*/  WARPGROUP.DEPBAR.LE gsb0, 0x0 ;  /* 0x00008000000079c5 */ /* 0x000fe40000010000 */
[----:B------:R-:W-:Y:S05]  /*1500*/  @!P1 BRA `(.L_x_18) ;  /* 0x0000000400109947 */ /* 0x000fea0003800000 */
[----:B------:R-:W-:Y:S02]  /*1510*/  UIADD3 UR5, UR39, 0x1, URZ ;  /* 0x0000000127057890 */ /* 0x000fe4000fffe03f */
[----:B------:R-:W-:Y:S02]  /*1520*/  IMAD.U32 R3, RZ, RZ, UR39 ;  /* 0x00000027ff037e24 */ /* 0x000fe4000f8e00ff */
[----:B------:R-:W-:-:S04]  /*1530*/  UISETP.NE.AND UP0, UPT, UR5, 0x6, UPT ;  /* 0x000000060500788c */ /* 0x000fc8000bf05270 */
[----:B------:R-:W-:Y:S02]  /*1540*/  USEL UR6, URZ, 0x1, UP0 ;  /* 0x000000013f067887 */ /* 0x000fe40008000000 */
[----:B------:R-:W-:Y:S02]  /*1550*/  USEL UR5, UR5, URZ, UP0 ;  /* 0x0000003f05057287 */ /* 0x000fe40008000000 */
[----:B------:R-:W-:-:S06]  /*1560*/  ULOP3.LUT UR6, UR38, UR6, URZ, 0x3c, !UPT ;  /* 0x0000000626067292 */ /* 0x000fcc000f8e3c3f */
[----:B------:R-:W-:-:S07]  /*1570*/  IMAD.U32 R7, RZ, RZ, UR6 ;  /* 0x00000006ff077e24 */ /* 0x000fce000f8e00ff */
.L_x_25:
[----:B------:R-:W-:Y:S05]  /*1580*/  @!P0 BRA `(.L_x_19) ;  /* 0x0000000000048947 */ /* 0x000fea0003800000 */
[----:B------:R-:W-:Y:S01]  /*1590*/  BPT.TRAP 0x1 ;  /* 0x000000040000795c */ /* 0x000fe20000300000 */
.L_x_19:
[----:B------:R-:W3:Y:S01]  /*15a0*/  S2UR UR7, SR_CgaCtaId ;  /* 0x00000000000779c3 */ /* 0x000ee20000008800 */
[----:B------:R-:W-:Y:S01]  /*15b0*/  UMOV UR6, 0x400 ;  /* 0x0000040000067882 */ /* 0x000fe20000000000 */
[----:B01----:R-:W-:Y:S01]  /*15c0*/  IMAD.U32 R5, RZ, RZ, UR5 ;  /* 0x00000005ff057e24 */ /* 0x003fe2000f8e00ff */
[----:B------:R-:W-:Y:S01]  /*15d0*/  SHF.L.U32 R4, R7, 0x1f, RZ ;  /* 0x0000001f07047819 */ /* 0x000fe200000006ff */
[----:B---3--:R-:W-:-:S06]  /*15e0*/  ULEA UR6, UR7, UR6, 0x18 ;  /* 0x0000000607067291 */ /* 0x008fcc000f8ec03f */
[----:B------:R-:W-:-:S04]  /*15f0*/  IMAD.U32 R6, RZ, RZ, UR6 ;  /* 0x00000006ff067e24 */ /* 0x000fc8000f8e00ff */
[----:B------:R-:W-:-:S04]  /*1600*/  IMAD R5, R5, 0x8, R6 ;  /* 0x0000000805057824 */ /* 0x000fc800078e0206 */
[----:B------:R0:W1:Y:S01]  /*1610*/  SYNCS.PHASECHK.TRANS64.TRYWAIT P1, [R5+URZ], R4 ;  /* 0x00000004050075a7 */ /* 0x000062000802017f */
[----:B------:R-:W-:Y:S05]  /*1620*/  @!P0 BRA `(.L_x_20) ;  /* 0x0000000000048947 */ /* 0x000fea0003800000 */
[----:B------:R-:W-:Y:S01]  /*1630*/  BPT.TRAP 0x1 ;  /* 0x000000040000795c */ /* 0x000fe20000300000 */
.L_x_20:
[----:B-1----:R-:W-:Y:S05]  /*1640*/  @P1 BRA `(.L_x_21) ;  /* 0x0000000000081947 */ /* 0x002fea0003800000 */
[----:B------:R-:W1:Y:S02]  /*1650*/  SYNCS.PHASECHK.TRANS64.TRYWAIT P1, [R5+URZ], R4 ;  /* 0x00000004050075a7 */ /* 0x000e64000802017f */
[----:B-1----:R-:W-:Y:S05]  /*1660*/  @!P1 BRA `(.L_x_22) ;  /* 0x0000008800349947 */ /* 0x002fea0003800000 */
.L_x_21:
[----:B------:R-:W-:Y:S01]  /*1670*/  ULEA UR6, UR5, UR41, 0xa ;  /* 0x0000002905067291 */ /* 0x000fe2000f8e503f */
[----:B------:R-:W-:Y:S01]  /*1680*/  WARPGROUP.ARRIVE ;  /* 0x00000000000079c5 */ /* 0x000fe20000000000 */
[----:B------:R-:W-:Y:S01]  /*1690*/  ULEA UR7, UR5, UR4, 0x9 ;  /* 0x0000000405077291 */ /* 0x000fe2000f8e483f */
[----:B------:R-:W-:Y:S01]  /*16a0*/  UMOV UR9, 0x80000020 ;  /* 0x8000002000097882 */ /* 0x000fe20000000000 */
[----:B------:R-:W-:-:S03]  /*16b0*/  UMOV UR11, 0x80000020 ;  /* 0x80000020000b7882 */ /* 0x000fc60000000000 */
[----:B------:R-:W-:Y:S02]  /*16c0*/  UMOV UR8, UR6 ;  /* 0x0000000600087c82 */ /* 0x000fe40008000000 */
[----:B------:R-:W-:Y:S02]  /*16d0*/  UMOV UR10, UR7 ;  /* 0x00000007000a7c82 */ /* 0x000fe40008000000 */
[----:B------:R-:W-:Y:S01]  /*16e0*/  IGMMA.64x128x32.S8.S8 R88, gdesc[UR8], R88, gsb0 ;  /* 0x03600000085879f1 */ /* 0x000fe20008041058 */
[----:B------:R-:W-:Y:S01]  /*16f0*/  UIADD3 UR8, UR6, 0x200, URZ ;  /* 0x0000020006087890 */ /* 0x000fe2000fffe03f */
[----:B------:R-:W-:Y:S01]  /*1700*/  UMOV UR9, 0x80000020 ;  /* 0x8000002000097882 */ /* 0x000fe20000000000 */
[----:B------:R-:W-:Y:S02]  /*1710*/  WARPGROUP.DEPBAR.LE gsb0, 0x0 ;  /* 0x00008000000079c5 */ /* 0x000fe40000010000 */
[----:B------:R-:W-:-:S06]  /*1720*/  WARPGROUP.ARRIVE ;  /* 0x00000000000079c5 */ /* 0x000fcc0000000000 */
[----:B------:R-:W-:Y:S01]  /*1730*/  IGMMA.64x128x32.S8.S8 R24, gdesc[UR8], R24, gsb0 ;  /* 0x03600000081879f1 */ /* 0x000fe20008041018 */
        /* <DEDUP_REMOVED lines=14> */
[----:B------:R-:W-:Y:S01]  /*1820*/  BPT.TRAP 0x1 ;  /* 0x000000040000795c */ /* 0x000fe20000300000 */
.L_x_23:
[----:B01----:R-:W-:Y:S01]  /*1830*/  IMAD R4, R3, 0x8, R6 ;  /* 0x0000000803047824 */ /* 0x003fe200078e0206 */
[----:B------:R-:W-:-:S03]  /*1840*/  ISETP.GT.U32.AND P1, PT, R19, 0x1, PT ;  /* 0x000000011300780c */ /* 0x000fc60003f24070 */
[----:B------:R-:W-:-:S05]  /*1850*/  VIADD R4, R4, 0x30 ;  /* 0x0000003004047836 */ /* 0x000fca0000000000 */
[----:B------:R-:W-:-:S04]  /*1860*/  PRMT R4, RZ, 0x654, R4 ;  /* 0x00000654ff047816 */ /* 0x000fc80000000004 */
[----:B------:R0:W-:Y:S01]  /*1870*/  SYNCS.ARRIVE.TRANS64.RED.A1T0 RZ, [R4+URZ], RZ ;  /* 0x000000ff04ff79a7 */ /* 0x0001e2000810043f */
[----:B------:R-:W-:Y:S05]  /*1880*/  @P1 BRA `(.L_x_24) ;  /* 0x0000000000041947 */ /* 0x000fea0003800000 */
[----:B------:R-:W-:Y:S01]  /*1890*/  BPT.TRAP 0x1 ;  /* 0x000000040000795c */ /* 0x000fe20000300000 */
.L_x_24:
[----:B------:R-:W-:Y:S01]  /*18a0*/  UIADD3 UR5, UR5, 0x1, URZ ;  /* 0x0000000105057890 */ /* 0x000fe2000fffe03f */
[C---:B------:R-:W-:Y:S01]  /*18b0*/  ISETP.GT.AND P2, PT, R0.reuse, 0x1, PT ;  /* 0x000000010000780c */ /* 0x040fe20003f44270 */
[----:B------:R-:W-:Y:S02]  /*18c0*/  VIADD R3, R3, 0x1 ;  /* 0x0000000103037836 */ /* 0x000fe40000000000 */
[----:B------:R-:W-:Y:S01]  /*18d0*/  UISETP.NE.AND UP0, UPT, UR5, 0x6, UPT ;  /* 0x000000060500788c */ /* 0x000fe2000bf05270 */
[----:B------:R-:W-:Y:S02]  /*18e0*/  VIADD R0, R0, 0xffffffff ;  /* 0xffffffff00007836 */ /* 0x000fe40000000000 */
[C---:B------:R-:W-:Y:S01]  /*18f0*/  ISETP.NE.AND P1, PT, R3.reuse, 0x6, PT ;  /* 0x000000060300780c */ /* 0x040fe20003f25270 */
[----:B------:R-:W-:Y:S02]  /*1900*/  USEL UR6, URZ, 0x1, UP0 ;  /* 0x000000013f067887 */ /* 0x000fe40008000000 */
[----:B------:R-:W-:Y:S01]  /*1910*/  USEL UR5, UR5, URZ, UP0 ;  /* 0x0000003f05057287 */ /* 0x000fe20008000000 */
[----:B------:R-:W-:-:S03]  /*1920*/  SEL R3, R3, RZ, P1 ;  /* 0x000000ff03037207 */ /* 0x000fc60000800000 */
[----:B------:R-:W-:Y:S01]  /*1930*/  LOP3.LUT R7, R7, UR6, RZ, 0x3c, !PT ;  /* 0x0000000607077c12 */ /* 0x000fe2000f8e3cff */
[----:B------:R-:W-:Y:S07]  /*1940*/  @P2 BRA `(.L_x_25) ;  /* 0xfffffffc000c2947 */ /* 0x000fee000383ffff */
.L_x_18:
[----:B------:R-:W3:Y:S02]  /*1950*/  LDC R0, c[0x0][0x28c] ;  /* 0x0000a300ff007b82 */ /* 0x000ee40000000800 */
[----:B---3--:R-:W-:-:S13]  /*1960*/  ISETP.GE.AND P1, PT, R0, 0x1, PT ;  /* 0x000000010000780c */ /* 0x008fda0003f26270 */
[----:B------:R-:W-:Y:S05]  /*1970*/  @!P1 BRA `(.L_x_26) ;  /* 0x0000000000409947 */ /* 0x000fea0003800000 */
[----:B------:R-:W-:Y:S05]  /*1980*/  @!P0 BRA `(.L_x_27) ;  /* 0x0000000000048947 */ /* 0x000fea0003800000 */
[----:B------:R-:W-:Y:S01]  /*1990*/  BPT.TRAP 0x1 ;  /* 0x000000040000795c */ /* 0x000fe20000300000 */
.L_x_27:
[----:B------:R-:W-:Y:S01]  /*19a0*/  UISETP.LT.AND UP0, UPT, UR40, 0x1, UPT ;  /* 0x000000012800788c */ /* 0x000fe2000bf01270 */
[----:B------:R-:W-:-:S03]  /*19b0*/  ISETP.GT.U32.AND P0, PT, R19, 0x1, PT ;  /* 0x000000011300780c */ /* 0x000fc60003f04070 */
[----:B------:R-:W-:-:S04]  /*19c0*/  USEL UR6, UR40, 0x1, UP0 ;  /* 0x0000000128067887 */ /* 0x000fc80008000000 */
[----:B------:R-:W-:-:S04]  /*19d0*/  UIADD3 UR6, UR39, UR40, -UR6 ;  /* 0x0000002827067290 */ /* 0x000fc8000fffe806 */
[----:B------:R-:W-:-:S04]  /*19e0*/  UIMAD.WIDE.U32 UR4, UR6, -0x55555555, URZ ;  /* 0xaaaaaaab060478a5 */ /* 0x000fc8000f8e003f */
[----:B------:R-:W-:-:S04]  /*19f0*/  USHF.R.U32.HI UR4, URZ, 0x2, UR5 ;  /* 0x000000023f047899 */ /* 0x000fc80008011605 */
[----:B------:R-:W-:-:S06]  /*1a00*/  UIMAD UR6, UR4, -0x6, UR6 ;  /* 0xfffffffa040678a4 */ /* 0x000fcc000f8e0206 */
[----:B------:R-:W-:-:S04]  /*1a10*/  IMAD.U32 R3, RZ, RZ, UR6 ;  /* 0x00000006ff037e24 */ /* 0x000fc8000f8e00ff */
[----:B------:R-:W-:-:S04]  /*1a20*/  IMAD R0, R3, 0x8, R6 ;  /* 0x0000000803007824 */ /* 0x000fc800078e0206 */
[----:B------:R-:W-:-:S05]  /*1a30*/  VIADD R0, R0, 0x30 ;  /* 0x0000003000007836 */ /* 0x000fca0000000000 */
[----:B------:R-:W-:-:S04]  /*1a40*/  PRMT R0, RZ, 0x654, R0 ;  /* 0x00000654ff007816 */ /* 0x000fc80000000000 */
[----:B------:R3:W-:Y:S01]  /*1a50*/  SYNCS.ARRIVE.TRANS64.RED.A1T0 RZ, [R0+URZ], RZ ;  /* 0x000000ff00ff79a7 */ /* 0x0007e2000810043f */
[----:B------:R-:W-:Y:S05]  /*1a60*/  @P0 BRA `(.L_x_26) ;  /* 0x0000000000040947 */ /* 0x000fea0003800000 */
[----:B------:R-:W-:Y:S01]  /*1a70*/  BPT.TRAP 0x1 ;  /* 0x000000040000795c */ /* 0x000fe20000300000 */
.L_x_26:
[----:B------:R-:W4:Y:S01]  /*1a80*/  LDC R6, c[0x0][0x288] ;  /* 0x0000a200ff067b82 */ /* 0x000f220000000800 */
[--C-:B---3--:R-:W-:Y:S01]  /*1a90*/  SHF.R.U32.HI R0, RZ, 0x2, R18.reuse ;  /* 0x00000002ff007819 */ /* 0x108fe20000011612 */
[----:B------:R-:W-:Y:S01]  /*1aa0*/  IMAD.SHL.U32 R23, R23, 0x80, RZ ;  /* 0x0000008017177824 */ /* 0x000fe200078e00ff */
[----:B01----:R-:W-:Y:S01]  /*1ab0*/  SHF.R.U32.HI R5, RZ, 0x7, R18 ;  /* 0x00000007ff057819 */ /* 0x003fe20000011612 */
[----:B------:R-:W-:Y:S01]  /*1ac0*/  UIADD3 UR39, UR40, UR39, URZ ;  /* 0x0000002728277290 */ /* 0x000fe2000fffe03f */
[----:B------:R-:W-:Y:S01]  /*1ad0*/  LOP3.LUT R3, R0, 0x7, RZ, 0xc0, !PT ;  /* 0x0000000700037812 */ /* 0x000fe200078ec0ff */
[C---:B------:R-:W-:Y:S01]  /*1ae0*/  IMAD.SHL.U32 R14, R18.reuse, 0x2, RZ ;  /* 0x00000002120e7824 */ /* 0x040fe200078e00ff */
[----:B------:R-:W-:Y:S01]  /*1af0*/  LOP3.LUT R0, R5, 0x1, RZ, 0xc0, !PT ;  /* 0x0000000105007812 */ /* 0x000fe200078ec0ff */
[----:B------:R-:W-:Y:S01]  /*1b00*/  UISETP.GT.U32.AND UP0, UPT, UR39, 0x5, UPT ;  /* 0x000000052700788c */ /* 0x000fe2000bf04070 */
[----:B------:R-:W-:Y:S01]  /*1b10*/  LOP3.LUT R4, R18, 0x60, RZ, 0xc0, !PT ;  /* 0x0000006012047812 */ /* 0x000fe200078ec0ff */
[----:B------:R-:W-:Y:S01]  /*1b20*/  ULDC UR7, c[0x0][0x284] ;  /* 0x0000a10000077ab9 */ /* 0x000fe20000000800 */
[----:B------:R-:W-:Y:S01]  /*1b30*/  UISETP.GE.U32.AND UP1, UPT, UR40, 0x6, UPT ;  /* 0x000000062800788c */ /* 0x000fe2000bf26070 */
[----:B------:R-:W-:Y:S01]  /*1b40*/  IMAD.SHL.U32 R10, R0, 0x40, RZ ;  /* 0x00000040000a7824 */ /* 0x000fe200078e00ff */
[----:B------:R-:W-:Y:S01]  /*1b50*/  SHF.R.U32.HI R8, RZ, 0x1, R4 ;  /* 0x00000001ff087819 */ /* 0x000fe20000011604 */
[----:B------:R-:W-:Y:S01]  /*1b60*/  UISETP.LT.U32.AND UP0, UPT, UR40, 0x6, UP0 ;  /* 0x000000062800788c */ /* 0x000fe20008701070 */
[----:B------:R-:W-:Y:S01]  /*1b70*/  SHF.R.S32.HI R160, RZ, 0x1f, R22 ;  /* 0x0000001fffa07819 */ /* 0x000fe20000011416 */
[----:B------:R-:W-:Y:S01]  /*1b80*/  ULDC.64 UR8, c[0x0][0x5d0] ;  /* 0x0001740000087ab9 */ /* 0x000fe20000000a00 */
[--C-:B------:R-:W-:Y:S01]  /*1b90*/  IADD3 R5, RZ, -R8, -R3.reuse ;  /* 0x80000008ff057210 */ /* 0x100fe20007ffe803 */
[----:B------:R-:W-:Y:S01]  /*1ba0*/  UIMAD.WIDE.U32 UR4, UR39, -0x55555555, URZ ;  /* 0xaaaaaaab270478a5 */ /* 0x000fe2000f8e003f */
[----:B------:R-:W-:Y:S01]  /*1bb0*/  LOP3.LUT R165, R10, 0x40, R3, 0xe2, !PT ;  /* 0x000000400aa57812 */ /* 0x000fe200078ee203 */
[----:B------:R-:W-:Y:S01]  /*1bc0*/  IMAD.SHL.U32 R3, R152, 0x100, RZ ;  /* 0x0000010098037824 */ /* 0x000fe200078e00ff */
[C---:B------:R-:W-:Y:S01]  /*1bd0*/  LOP3.LUT R14, R23.reuse, 0x6, R14, 0xf8, !PT ;  /* 0x00000006170e7812 */ /* 0x040fe200078ef80e */
[----:B------:R-:W-:Y:S01]  /*1be0*/  USEL UR6, URZ, 0x1, !UP0 ;  /* 0x000000013f067887 */ /* 0x000fe2000c000000 */
[----:B------:R-:W-:Y:S01]  /*1bf0*/  LOP3.LUT R4, R18, 0x3, RZ, 0xc0, !PT ;  /* 0x0000000312047812 */ /* 0x000fe200078ec0ff */
[----:B------:R-:W-:Y:S01]  /*1c00*/  IMAD R7, R160, UR8, RZ ;  /* 0x00000008a0077c24 */ /* 0x000fe2000f8e02ff */
[----:B----4-:R-:W-:Y:S01]  /*1c10*/  ISETP.GE.AND P0, PT, R23, R6, PT ;  /* 0x000000061700720c */ /* 0x010fe20003f06270 */
[----:B------:R-:W-:Y:S01]  /*1c20*/  IMAD R0, R0, -0x40, R5 ;  /* 0xffffffc000007824 */ /* 0x000fe200078e0205 */
[----:B------:R-:W-:Y:S01]  /*1c30*/  SHF.R.S32.HI R15, RZ, 0x1f, R14 ;  /* 0x0000001fff0f7819 */ /* 0x000fe2000001140e */
[----:B------:R-:W-:Y:S01]  /*1c40*/  USHF.R.U32.HI UR4, URZ, 0x2, UR5 ;  /* 0x000000023f047899 */ /* 0x000fe20008011605 */
[C---:B------:R-:W-:Y:S01]  /*1c50*/  ISETP.GE.OR P0, PT, R3.reuse, UR7, P0 ;  /* 0x0000000703007c0c */ /* 0x040fe20008706670 */
[----:B------:R-:W-:Y:S01]  /*1c60*/  ULOP3.LUT UR38, UR38, UR6, URZ, 0x3c, !UPT ;  /* 0x0000000626267292 */ /* 0x000fe2000f8e3c3f */
[----:B------:R-:W-:Y:S01]  /*1c70*/  IMAD R10, R4, -0x2, R6 ;  /* 0xfffffffe040a7824 */ /* 0x000fe200078e0206 */
[----:B------:R-:W-:Y:S01]  /*1c80*/  UIMAD UR39, UR4, -0x6, UR39 ;  /* 0xfffffffa042778a4 */ /* 0x000fe2000f8e0227 */
[----:B------:R-:W-:Y:S01]  /*1c90*/  IMAD.WIDE R4, R152, 0x100, RZ ;  /* 0x0000010098047825 */ /* 0x000fe200078e02ff */
[----:B------:R-:W-:Y:S01]  /*1ca0*/  @UP1 ULOP3.LUT UR38, UR38, 0x1, UR4, 0x78, !UPT ;  /* 0x0000000126261892 */ /* 0x000fe2000f8e7804 */
[----:B------:R-:W-:-:S02]  /*1cb0*/  IADD3 R0, -R3, UR7, R0 ;  /* 0x0000000703007c10 */ /* 0x000fc4000fffe100 */
[----:B------:R-:W-:Y:S01]  /*1cc0*/  IMAD R9, R22, UR9, R7 ;  /* 0x0000000916097c24 */ /* 0x000fe2000f8e0207 */
[----:B------:R-:W-:Y:S01]  /*1cd0*/  LOP3.LUT R165, R4, R165, R8, 0xfe, !PT ;  /* 0x000000a504a57212 */ /* 0x000fe200078efe08 */
[----:B------:R-:W-:-:S04]  /*1ce0*/  IMAD.WIDE.U32 R6, R22, UR8, R14 ;  /* 0x0000000816067c25 */ /* 0x000fc8000f8e000e */
[----:B------:R-:W-:Y:S02]  /*1cf0*/  IMAD.IADD R7, R7, 0x1, R9 ;  /* 0x0000000107077824 */ /* 0x000fe400078e0209 */
[----:B------:R-:W-:Y:S02]  /*1d00*/  IMAD.IADD R3, R10, 0x1, -R23 ;  /* 0x000000010a037824 */ /* 0x000fe400078e0a17 */
[----:B------:R-:W-:Y:S01]  /*1d10*/  IMAD.MOV.U32 R152, RZ, RZ, -0x1 ;  /* 0xffffffffff987424 */ /* 0x000fe200078e00ff */
[----:B------:R-:W-:Y:S06]  /*1d20*/  @P0 BRA `(.L_x_28) ;  /* 0x0000006000f40947 */ /* 0x000fec0003800000 */
[----:B------:R-:W0:Y:S01]  /*1d30*/  LDC.64 R20, c[0x0][0x5c8] ;  /* 0x00017200ff147b82 */ /* 0x000e220000000a00 */
[----:B------:R-:W-:Y:S01]  /*1d40*/  ULDC.64 UR4, c[0x0][0x5c0] ;  /* 0x0001700000047ab9 */ /* 0x000fe20000000a00 */
[----:B------:R-:W-:Y:S01]  /*1d50*/  BSSY B0, `(.L_x_28) ;  /* 0x000063a000007945 */ /* 0x000fe20003800000 */
[-C--:B0-----:R-:W-:Y:S01]  /*1d60*/  IMAD R8, R5, R20.reuse, RZ ;  /* 0x0000001405087224 */ /* 0x081fe200078e02ff */
[----:B------:R-:W-:Y:S01]  /*1d70*/  SHF.L.U64.HI R13, R20, 0x3, R21 ;  /* 0x00000003140d7819 */ /* 0x000fe20000010215 */
[----:B------:R-:W-:-:S04]  /*1d80*/  IMAD.WIDE.U32 R6, R165, R20, R6 ;  /* 0x00000014a5067225 */ /* 0x000fc800078e0006 */
[----:B------:R-:W-:Y:S01]  /*1d90*/  IMAD R9, R165, R21, R8 ;  /* 0x00000015a5097224 */ /* 0x000fe200078e0208 */
[----:B------:R-:W-:Y:S01]  /*1da0*/  IADD3 R158, P0, R6, UR4, RZ ;  /* 0x00000004069e7c10 */ /* 0x000fe2000ff1e0ff */
[C---:B------:R-:W-:Y:S02]  /*1db0*/  IMAD.SHL.U32 R11, R20.reuse, 0x8, RZ ;  /* 0x00000008140b7824 */ /* 0x040fe400078e00ff */
[----:B------:R-:W-:Y:S01]  /*1dc0*/  IMAD.IADD R9, R7, 0x1, R9 ;  /* 0x0000000107097824 */ /* 0x000fe200078e0209 */
[-C--:B------:R-:W-:Y:S02]  /*1dd0*/  LEA R6, P2, R20, R158.reuse, 0x7 ;  /* 0x0000009e14067211 */ /* 0x080fe400078438ff */
[----:B------:R-:W-:Y:S02]  /*1de0*/  IADD3 R8, P1, R11, R158, RZ ;  /* 0x0000009e0b087210 */ /* 0x000fe40007f3e0ff */
[----:B------:R-:W-:Y:S02]  /*1df0*/  IADD3.X R159, R9, UR5, RZ, P0, !PT ;  /* 0x00000005099f7c10 */ /* 0x000fe400087fe4ff */
[----:B-----5:R-:W-:-:S02]  /*1e00*/  ISETP.NE.AND P0, PT, R154, RZ, PT ;  /* 0x000000ff9a00720c */ /* 0x020fc40003f05270 */
[----:B------:R-:W-:Y:S01]  /*1e10*/  LEA.HI.X R7, R20, R159, R21, 0x7, P2 ;  /* 0x0000009f14077211 */ /* 0x000fe200010f3c15 */
[----:B------:R-:W-:Y:S01]  /*1e20*/  IMAD.X R9, R13, 0x1, R159, P1 ;  /* 0x000000010d097824 */ /* 0x000fe200008e069f */
[----:B------:R-:W-:-:S05]  /*1e30*/  IADD3 R10, P2, R11, R6, RZ ;  /* 0x000000060b0a7210 */ /* 0x000fca0007f5e0ff */
[----:B------:R-:W-:-:S04]  /*1e40*/  IMAD.X R11, R13, 0x1, R7, P2 ;  /* 0x000000010d0b7824 */ /* 0x000fc800010e0607 */
[----:B------:R-:W-:Y:S05]  /*1e50*/  @!P0 BRA `(.L_x_29) ;  /* 0x0000004800948947 */ /* 0x000fea0003800000 */
[----:B------:R-:W0:Y:S01]  /*1e60*/  LDC.64 R156, c[0x0][0x5b0] ;  /* 0x00016c00ff9c7b82 */ /* 0x000e220000000a00 */
[----:B------:R-:W-:Y:S01]  /*1e70*/  ULDC.64 UR4, c[0x0][0x5b8] ;  /* 0x00016e0000047ab9 */ /* 0x000fe20000000a00 */
[----:B------:R-:W-:Y:S01]  /*1e80*/  ISETP.GE.AND P0, PT, R0, 0x1, PT ;  /* 0x000000010000780c */ /* 0x000fe20003f06270 */
[----:B------:R-:W-:Y:S01]  /*1e90*/  IMAD R21, R160, UR4, RZ ;  /* 0x00000004a0157c24 */ /* 0x000fe2000f8e02ff */
[----:B------:R-:W-:Y:S01]  /*1ea0*/  BSSY B1, `(.L_x_30) ;  /* 0x0000010000017945 */ /* 0x000fe20003800000 */
[C---:B------:R-:W-:Y:S01]  /*1eb0*/  IMAD.WIDE.U32 R14, R22.reuse, UR4, R14 ;  /* 0x00000004160e7c25 */ /* 0x040fe2000f8e000e */
[----:B------:R-:W-:Y:S02]  /*1ec0*/  ISETP.LT.OR P3, PT, R3, 0x1, !P0 ;  /* 0x000000010300780c */ /* 0x000fe40004761670 */
[----:B------:R-:W1:Y:S01]  /*1ed0*/  LDC.64 R12, c[0x0][0x5a8] ;  /* 0x00016a00ff0c7b82 */ /* 0x000e620000000a00 */
[----:B------:R-:W-:Y:S02]  /*1ee0*/  IMAD R21, R22, UR5, R21 ;  /* 0x0000000516157c24 */ /* 0x000fe4000f8e0215 */
[----:B------:R-:W-:-:S02]  /*1ef0*/  IMAD.MOV.U32 R20, RZ, RZ, R14 ;  /* 0x000000ffff147224 */ /* 0x000fc400078e000e */
[----:B------:R-:W-:Y:S02]  /*1f00*/  IMAD.IADD R21, R15, 0x1, R21 ;  /* 0x000000010f157824 */ /* 0x000fe400078e0215 */
[-C--:B0-----:R-:W-:Y:S01]  /*1f10*/  IMAD R160, R5, R156.reuse, RZ ;  /* 0x0000009c05a07224 */ /* 0x081fe200078e02ff */
[----:B------:R-:W-:Y:S01]  /*1f20*/  SHF.L.U64.HI R161, R156, 0x3, R157 ;  /* 0x000000039ca17819 */ /* 0x000fe2000001029d */
[----:B------:R-:W-:-:S04]  /*1f30*/  IMAD.WIDE.U32 R22, R165, R156, R20 ;  /* 0x0000009ca5167225 */ /* 0x000fc800078e0014 */
[----:B------:R-:W-:Y:S01]  /*1f40*/  IMAD R169, R165, R157, R160 ;  /* 0x0000009da5a97224 */ /* 0x000fe200078e02a0 */
[----:B-1----:R-:W-:Y:S01]  /*1f50*/  IADD3 R22, P1, R22, R12, RZ ;  /* 0x0000000c16167210 */ /* 0x002fe20007f3e0ff */
[----:B------:R-:W-:-:S03]  /*1f60*/  IMAD.SHL.U32 R160, R156, 0x8, RZ ;  /* 0x000000089ca07824 */ /* 0x000fc600078e00ff */
[----:B------:R-:W-:Y:S01]  /*1f70*/  IADD3.X R23, R13, R23, R169, P1, !PT ;  /* 0x000000170d177210 */ /* 0x000fe20000ffe4a9 */
[----:B------:R-:W-:Y:S08]  /*1f80*/  @P3 BRA `(.L_x_31) ;  /* 0x0000000000043947 */ /* 0x000ff00003800000 */
[----:B--2---:R0:W5:Y:S02]  /*1f90*/  LDG.E.U8 R155, desc[UR36][R22.64] ;  /* 0x00000024169b7981 */ /* 0x004164000c1e1100 */
.L_x_31:
[----:B------:R-:W-:Y:S05]  /*1fa0*/  BSYNC B1 ;  /* 0x0000000000017941 */ /* 0x000fea0003800000 */
.L_x_30:
[----:B-----5:R-:W-:Y:S01]  /*1fb0*/  LOP3.LUT R164, R155, 0xffff, RZ, 0xc0, !PT ;  /* 0x0000ffff9ba47812 */ /* 0x020fe200078ec0ff */
[----:B------:R-:W-:Y:S01]  /*1fc0*/  IMAD.WIDE.U32 R162, R165, R156, R160 ;  /* 0x0000009ca5a27225 */ /* 0x000fe200078e00a0 */
[----:B------:R-:W-:Y:S01]  /*1fd0*/  ISETP.LT.OR P4, PT, R3, 0x2, !P0 ;  /* 0x000000020300780c */ /* 0x000fe20004781670 */
[----:B------:R-:W-:Y:S01]  /*1fe0*/  BSSY B1, `(.L_x_32) ;  /* 0x000000e000017945 */ /* 0x000fe20003800000 */
[----:B------:R-:W-:Y:S01]  /*1ff0*/  PRMT R167, R164, 0x8880, RZ ;  /* 0x00008880a4a77816 */ /* 0x000fe200000000ff */
[----:B------:R-:W-:Y:S01]  /*2000*/  IMAD.IADD R163, R169, 0x1, R163 ;  /* 0x00000001a9a37824 */ /* 0x000fe200078e02a3 */
[----:B------:R-:W-:Y:S02]  /*2010*/  IADD3 R162, P2, P5, R14, R12, R162 ;  /* 0x0000000c0ea27210 */ /* 0x000fe40007d5e0a2 */
[----:B------:R-:W-:Y:S01]  /*2020*/  ISETP.GE.AND P1, PT, R0, 0x9, PT ;  /* 0x000000090000780c */ /* 0x000fe20003f26270 */
[----:B------:R-:W-:Y:S01]  /*2030*/  IMAD R164, R167, R154, RZ ;  /* 0x0000009aa7a47224 */ /* 0x000fe200078e02ff */
[----:B------:R-:W-:-:S02]  /*2040*/  IADD3.X R163, R21, R13, R163, P2, P5 ;  /* 0x0000000d15a37210 */ /* 0x000fc400017ea4a3 */
[----:B------:R-:W-:Y:S01]  /*2050*/  ISETP.LT.OR P2, PT, R3, 0x1, !P1 ;  /* 0x000000010300780c */ /* 0x000fe20004f41670 */
[----:B------:R-:W-:-:S05]  /*2060*/  @!P3 IMAD R167, R88, R153, R164 ;  /* 0x0000009958a7b224 */ /* 0x000fca00078e02a4 */
[----:B------:R1:W-:Y:S01]  /*2070*/  @!P3 STG.E.U8 desc[UR36][R158.64], R167 ;  /* 0x000000a79e00b986 */ /* 0x0003e2000c101124 */
[----:B------:R-:W-:Y:S06]  /*2080*/  @P4 BRA `(.L_x_33) ;  /* 0x00000000000c4947 */ /* 0x000fec0003800000 */
[----:B--2---:R-:W1:Y:S02]  /*2090*/  LDG.E.U8 R155, desc[UR36][R22.64+0x1] ;  /* 0x00000124169b7981 */ /* 0x004e64000c1e1100 */
[----:B-1----:R-:W-:-:S05]  /*20a0*/  PRMT R167, R155, 0x8880, RZ ;  /* 0x000088809ba77816 */ /* 0x002fca00000000ff */
[----:B------:R-:W-:-:S07]  /*20b0*/  IMAD R164, R167, R154, RZ ;  /* 0x0000009aa7a47224 */ /* 0x000fce00078e02ff */
.L_x_33:
[----:B------:R-:W-:Y:S05]  /*20c0*/  BSYNC B1 ;  /* 0x0000000000017941 */ /* 0x000fea0003800000 */
.L_x_32:
[----:B------:R-:W-:Y:S01]  /*20d0*/  @!P4 IMAD R89, R89, R153, R164 ;  /* 0x000000995959c224 */ /* 0x000fe200078e02a4 */
[----:B------:R-:W-:Y:S04]  /*20e0*/  BSSY B1, `(.L_x_34) ;  /* 0x0000006000017945 */ /* 0x000fe80003800000 */
[----:B------:R3:W-:Y:S01]  /*20f0*/  @!P4 STG.E.U8 desc[UR36][R158.64+0x1], R89 ;  /* 0x000001599e00c986 */ /* 0x0007e2000c101124 */
[----:B------:R-:W-:Y:S05]  /*2100*/  @P2 BRA `(.L_x_35) ;  /* 0x00000000000c2947 */ /* 0x000fea0003800000 */
[----:B--2---:R-:W3:Y:S02]  /*2110*/  LDG.E.U8 R155, desc[UR36][R162.64] ;  /* 0x00000024a29b7981 */ /* 0x004ee4000c1e1100 */
[----:B---3--:R-:W-:-:S05]  /*2120*/  PRMT R89, R155, 0x8880, RZ ;  /* 0x000088809b597816 */ /* 0x008fca00000000ff */
[----:B------:R-:W-:-:S07]  /*2130*/  IMAD R164, R89, R154, RZ ;  /* 0x0000009a59a47224 */ /* 0x000fce00078e02ff */
.L_x_35:
[----:B------:R-:W-:Y:S05]  /*2140*/  BSYNC B1 ;  /* 0x0000000000017941 */ /* 0x000fea0003800000 */
.L_x_34:
[C---:B------:R-:W-:Y:S01]  /*2150*/  ISETP.LT.OR P4, PT, R3.reuse, 0x2, !P1 ;  /* 0x000000020300780c */ /* 0x040fe20004f81670 */
[----:B---3--:R-:W-:Y:S01]  /*2160*/  @!P2 IMAD R89, R90, R153, R164 ;  /* 0x000000995a59a224 */ /* 0x008fe200078e02a4 */
[----:B------:R-:W-:Y:S01]  /*2170*/  BSSY B1, `(.L_x_36) ;  /* 0x0000009000017945 */ /* 0x000fe20003800000 */
[C---:B------:R-:W-:Y:S02]  /*2180*/  ISETP.LT.OR P3, PT, R3.reuse, 0x9, !P0 ;  /* 0x000000090300780c */ /* 0x040fe40004761670 */
[C---:B------:R-:W-:Y:S01]  /*2190*/  ISETP.LT.OR P5, PT, R3.reuse, 0xa, !P0 ;  /* 0x0000000a0300780c */ /* 0x040fe200047a1670 */
[----:B------:R3:W-:Y:S01]  /*21a0*/  @!P2 STG.E.U8 desc[UR36][R8.64], R89 ;  /* 0x000000590800a986 */ /* 0x0007e2000c101124 */
[----:B------:R-:W-:-:S06]  /*21b0*/  ISETP.LT.OR P2, PT, R3, 0x9, !P1 ;  /* 0x000000090300780c */ /* 0x000fcc0004f41670 */
[----:B------:R-:W-:Y:S07]  /*21c0*/  @P4 BRA `(.L_x_37) ;  /* 0x00000000000c4947 */ /* 0x000fee0003800000 */
[----:B--2---:R-:W3:Y:S02]  /*21d0*/  LDG.E.U8 R155, desc[UR36][R162.64+0x1] ;  /* 0x00000124a29b7981 */ /* 0x004ee4000c1e1100 */
[----:B---3--:R-:W-:-:S05]  /*21e0*/  PRMT R89, R155, 0x8880, RZ ;  /* 0x000088809b597816 */ /* 0x008fca00000000ff */
[----:B------:R-:W-:-:S07]  /*21f0*/  IMAD R164, R89, R154, RZ ;  /* 0x0000009a59a47224 */ /* 0x000fce00078e02ff */
.L_x_37:
[----:B------:R-:W-:Y:S05]  /*2200*/  BSYNC B1 ;  /* 0x0000000000017941 */ /* 0x000fea0003800000 */
.L_x_36:
[----:B------:R-:W-:Y:S01]  /*2210*/  @!P4 IMAD R91, R91, R153, R164 ;  /* 0x000000995b5bc224 */ /* 0x000fe200078e02a4 */
[----:B------:R-:W-:Y:S04]  /*2220*/  BSSY B1, `(.L_x_38) ;  /* 0x0000006000017945 */ /* 0x000fe80003800000 */
[----:B------:R4:W-:Y:S01]  /*2230*/  @!P4 STG.E.U8 desc[UR36][R8.64+0x1], R91 ;  /* 0x0000015b0800c986 */ /* 0x0009e2000c101124 */
[----:B------:R-:W-:Y:S05]  /*2240*/  @P3 BRA `(.L_x_39) ;  /* 0x00000000000c3947 */ /* 0x000fea0003800000 */
[----:B--2---:R-:W3:Y:S02]  /*2250*/  LDG.E.U8 R155, desc[UR36][R22.64+0x8] ;  /* 0x00000824169b7981 */ /* 0x004ee4000c1e1100 */
[----:B---3--:R-:W-:-:S05]  /*2260*/  PRMT R89, R155, 0x8880, RZ ;  /* 0x000088809b597816 */ /* 0x008fca00000000ff */
[----:B------:R-:W-:-:S07]  /*2270*/  IMAD R164, R89, R154, RZ ;  /* 0x0000009a59a47224 */ /* 0x000fce00078e02ff */
.L_x_39:
[----:B------:R-:W-:Y:S05]  /*2280*/  BSYNC B1 ;  /* 0x0000000000017941 */ /* 0x000fea0003800000 */
.L_x_38:
[----:B---3--:R-:W-:Y:S01]  /*2290*/  @!P3 IMAD R89, R92, R153, R164 ;  /* 0x000000995c59b224 */ /* 0x008fe200078e02a4 */
[----:B------:R-:W-:Y:S04]  /*22a0*/  BSSY B1, `(.L_x_40) ;  /* 0x0000006000017945 */ /* 0x000fe80003800000 */
[----:B------:R3:W-:Y:S01]  /*22b0*/  @!P3 STG.E.U8 desc[UR36][R158.64+0x8], R89 ;  /* 0x000008599e00b986 */ /* 0x0007e2000c101124 */
[----:B------:R-:W-:Y:S05]  /*22c0*/  @P5 BRA `(.L_x_41) ;  /* 0x00000000000c5947 */ /* 0x000fea0003800000 */
[----:B--2---:R-:W3:Y:S02]  /*22d0*/  LDG.E.U8 R155, desc[UR36][R22.64+0x9] ;  /* 0x00000924169b7981 */ /* 0x004ee4000c1e1100 */
[----:B---3--:R-:W-:-:S05]  /*22e0*/  PRMT R89, R155, 0x8880, RZ ;  /* 0x000088809b597816 */ /* 0x008fca00000000ff */
[----:B------:R-:W-:-:S07]  /*22f0*/  IMAD R164, R89, R154, RZ ;  /* 0x0000009a59a47224 */ /* 0x000fce00078e02ff */
.L_x_41:
[----:B------:R-:W-:Y:S05]  /*2300*/  BSYNC B1 ;  /* 0x0000000000017941 */ /* 0x000fea0003800000 */
.L_x_40:
[----:B------:R-:W-:Y:S01]  /*2310*/  @!P5 IMAD R93, R93, R153, R164 ;  /* 0x000000995d5dd224 */ /* 0x000fe200078e02a4 */
[----:B------:R-:W-:Y:S04]  /*2320*/  BSSY B1, `(.L_x_42) ;  /* 0x0000006000017945 */ /* 0x000fe80003800000 */
[----:B------:R0:W-:Y:S01]  /*2330*/  @!P5 STG.E.U8 desc[UR36][R158.64+0x9], R93 ;  /* 0x0000095d9e00d986 */ /* 0x0001e2000c101124 */
[----:B------:R-:W-:Y:S05]  /*2340*/  @P2 BRA `(.L_x_43) ;  /* 0x00000000000c2947 */ /* 0x000fea0003800000 */
[----:B--2---:R-:W3:Y:S02]  /*2350*/  LDG.E.U8 R155, desc[UR36][R162.64+0x8] ;  /* 0x00000824a29b7981 */ /* 0x004ee4000c1e1100 */
[----:B---3--:R-:W-:-:S05]  /*2360*/  PRMT R89, R155, 0x8880, RZ ;  /* 0x000088809b597816 */ /* 0x008fca00000000ff */
[----:B------:R-:W-:-:S07]  /*2370*/  IMAD R164, R89, R154, RZ ;  /* 0x0000009a59a47224 */ /* 0x000fce00078e02ff */
.L_x_43:
[----:B------:R-:W-:Y:S05]  /*2380*/  BSYNC B1 ;  /* 0x0000000000017941 */ /* 0x000fea0003800000 */
.L_x_42:
        /* <DEDUP_REMOVED lines=11> */
.L_x_45:
[----:B------:R-:W-:Y:S05]  /*2440*/  BSYNC B1 ;  /* 0x0000000000017941 */ /* 0x000fea0003800000 */
.L_x_44:
[----:B------:R-:W-:Y:S01]  /*2450*/  @!P4 IMAD R95, R95, R153, R164 ;  /* 0x000000995f5fc224 */ /* 0x000fe200078e02a4 */
[----:B------:R-:W-:Y:S04]  /*2460*/  BSSY B1, `(.L_x_46) ;  /* 0x0000006000017945 */ /* 0x000fe80003800000 */
[----:B------:R0:W-:Y:S01]  /*2470*/  @!P4 STG.E.U8 desc[UR36][R8.64+0x9], R95 ;  /* 0x0000095f0800c986 */ /* 0x0001e2000c101124 */
[----:B------:R-:W-:Y:S05]  /*2480*/  @P3 BRA `(.L_x_47) ;  /* 0x00000000000c3947 */ /* 0x000fea0003800000 */
[----:B--2---:R-:W3:Y:S02]  /*2490*/  LDG.E.U8 R155, desc[UR36][R22.64+0x10] ;  /* 0x00001024169b7981 */ /* 0x004ee4000c1e1100 */
[----:B---3--:R-:W-:-:S05]  /*24a0*/  PRMT R89, R155, 0x8880, RZ ;  /* 0x000088809b597816 */ /* 0x008fca00000000ff */
[----:B------:R-:W-:-:S07]  /*24b0*/  IMAD R164, R89, R154, RZ ;  /* 0x0000009a59a47224 */ /* 0x000fce00078e02ff */
.L_x_47:
[----:B------:R-:W-:Y:S05]  /*24c0*/  BSYNC B1 ;  /* 0x0000000000017941 */ /* 0x000fea0003800000 */
.L_x_46:
[----:B---3--:R-:W-:Y:S01]  /*24d0*/  @!P3 IMAD R89, R96, R153, R164 ;  /* 0x000000996059b224 */ /* 0x008fe200078e02a4 */
[----:B------:R-:W-:Y:S04]  /*24e0*/  BSSY B1, `(.L_x_48) ;  /* 0x0000006000017945 */ /* 0x000fe80003800000 */
[----:B------:R3:W-:Y:S01]  /*24f0*/  @!P3 STG.E.U8 desc[UR36][R158.64+0x10], R89 ;  /* 0x000010599e00b986 */ /* 0x0007e2000c101124 */
[----:B------:R-:W-:Y:S05]  /*2500*/  @P5 BRA `(.L_x_49) ;  /* 0x00000000000c5947 */ /* 0x000fea0003800000 */
[----:B--2---:R-:W3:Y:S02]  /*2510*/  LDG.E.U8 R155, desc[UR36][R22.64+0x11] ;  /* 0x00001124169b7981 */ /* 0x004ee4000c1e1100 */
[----:B---3--:R-:W-:-:S05]  /*2520*/  PRMT R89, R155, 0x8880, RZ ;  /* 0x000088809b597816 */ /* 0x008fca00000000ff */
[----:B------:R-:W-:-:S07]  /*2530*/  IMAD R164, R89, R154, RZ ;  /* 0x0000009a59a47224 */ /* 0x000fce00078e02ff */
.L_x_49:
[----:B------:R-:W-:Y:S05]  /*2540*/  BSYNC B1 ;  /* 0x0000000000017941 */ /* 0x000fea0003800000 */
.L_x_48:
[----:B------:R-:W-:Y:S01]  /*2550*/  @!P5 IMAD R97, R97, R153, R164 ;  /* 0x000000996161d224 */ /* 0x000fe200078e02a4 */
[----:B------:R-:W-:Y:S04]  /*2560*/  BSSY B1, `(.L_x_50) ;  /* 0x0000006000017945 */ /* 0x000fe80003800000 */
[----:B------:R0:W-:Y:S01]  /*2570*/  @!P5 STG.E.U8 desc[UR36][R158.64+0x11], R97 ;  /* 0x000011619e00d986 */ /* 0x0001e2000c101124 */
[----:B------:R-:W-:Y:S05]  /*2580*/  @P2 BRA `(.L_x_51) ;  /* 0x00000000000c2947 */ /* 0x000fea0003800000 */
[----:B--2---:R-:W3:Y:S02]  /*2590*/  LDG.E.U8 R155, desc[UR36][R162.64+0x10] ;  /* 0x00001024a29b7981 */ /* 0x004ee4000c1e1100 */
[----:B---3--:R-:W-:-:S05]  /*25a0*/  PRMT R89, R155, 0x8880, RZ ;  /* 0x000088809b597816 */ /* 0x008fca00000000ff */
[----:B------:R-:W-:-:S07]  /*25b0*/  IMAD R164, R89, R154, RZ ;  /* 0x0000009a59a47224 */ /* 0x000fce00078e02ff */
.L_x_51:
[----:B------:R-:W-:Y:S05]  /*25c0*/  BSYNC B1 ;  /* 0x0000000000017941 */ /* 0x000fea0003800000 */
.L_x_50:
        /* <DEDUP_REMOVED lines=11> */
.L_x_53:
[----:B------:R-:W-:Y:S05]  /*2680*/  BSYNC B1 ;  /* 0x0000000000017941 */ /* 0x000fea0003800000 */
.L_x_52:
[----:B------:R-:W-:Y:S01]  /*2690*/  @!P4 IMAD R99, R99, R153, R164 ;  /* 0x000000996363c224 */ /* 0x000fe200078e02a4 */
[----:B------:R-:W-:Y:S04]  /*26a0*/  BSSY B1, `(.L_x_54) ;  /* 0x0000006000017945 */ /* 0x000fe80003800000 */
[----:B------:R0:W-:Y:S01]  /*26b0*/  @!P4 STG.E.U8 desc[UR36][R8.64+0x11], R99 ;  /* 0x000011630800c986 */ /* 0x0001e2000c101124 */
[----:B------:R-:W-:Y:S05]  /*26c0*/  @P3 BRA `(.L_x_55) ;  /* 0x00000000000c3947 */ /* 0x000fea0003800000 */
[----:B--2---:R-:W3:Y:S02]  /*26d0*/  LDG.E.U8 R155, desc[UR36][R22.64+0x18] ;  /* 0x00001824169b7981 */ /* 0x004ee4000c1e1100 */
[----:B---3--:R-:W-:-:S05]  /*26e0*/  PRMT R89, R155, 0x8880, RZ ;  /* 0x000088809b597816 */ /* 0x008fca00000000ff */
[----:B------:R-:W-:-:S07]  /*26f0*/  IMAD R164, R89, R154, RZ ;  /* 0x0000009a59a47224 */ /* 0x000fce00078e02ff */
.L_x_55:
[----:B------:R-:W-:Y:S05]  /*2700*/  BSYNC B1 ;  /* 0x0000000000017941 */ /* 0x000fea0003800000 */
.L_x_54:
[----:B---3--:R-:W-:Y:S01]  /*2710*/  @!P3 IMAD R89, R100, R153, R164 ;  /* 0x000000996459b224 */ /* 0x008fe200078e02a4 */
[----:B------:R-:W-:Y:S04]  /*2720*/  BSSY B1, `(.L_x_56) ;  /* 0x0000006000017945 */ /* 0x000fe80003800000 */
[----:B------:R3:W-:Y:S01]  /*2730*/  @!P3 STG.E.U8 desc[UR36][R158.64+0x18], R89 ;  /* 0x000018599e00b986 */ /* 0x0007e2000c101124 */
[----:B------:R-:W-:Y:S05]  /*2740*/  @P5 BRA `(.L_x_57) ;  /* 0x00000000000c5947 */ /* 0x000fea0003800000 */
[----:B--2---:R-:W3:Y:S02]  /*2750*/  LDG.E.U8 R155, desc[UR36][R22.64+0x19] ;  /* 0x00001924169b7981 */ /* 0x004ee4000c1e1100 */
[----:B---3--:R-:W-:-:S05]  /*2760*/  PRMT R89, R155, 0x8880, RZ ;  /* 0x000088809b597816 */ /* 0x008fca00000000ff */
[----:B------:R-:W-:-:S07]  /*2770*/  IMAD R164, R89, R154, RZ ;  /* 0x0000009a59a47224 */ /* 0x000fce00078e02ff */
.L_x_57:
[----:B------:R-:W-:Y:S05]  /*2780*/  BSYNC B1 ;  /* 0x0000000000017941 */ /* 0x000fea0003800000 */
.L_x_56:
[----:B------:R-:W-:Y:S01]  /*2790*/  @!P5 IMAD R101, R101, R153, R164 ;  /* 0x000000996565d224 */ /* 0x000fe200078e02a4 */
[----:B------:R-:W-:Y:S04]  /*27a0*/  BSSY B1, `(.L_x_58) ;  /* 0x0000006000017945 */ /* 0x000fe80003800000 */
[----:B------:R0:W-:Y:S01]  /*27b0*/  @!P5 STG.E.U8 desc[UR36][R158.64+0x19], R101 ;  /* 0x000019659e00d986 */ /* 0x0001e2000c101124 */
[----:B------:R-:W-:Y:S05]  /*27c0*/  @P2 BRA `(.L_x_59) ;  /* 0x00000000000c2947 */ /* 0x000fea0003800000 */
[----:B--2---:R-:W3:Y:S02]  /*27d0*/  LDG.E.U8 R155, desc[UR36][R162.64+0x18] ;  /* 0x00001824a29b7981 */ /* 0x004ee4000c1e1100 */
[----:B---3--:R-:W-:-:S05]  /*27e0*/  PRMT R89, R155, 0x8880, RZ ;  /* 0x000088809b597816 */ /* 0x008fca00000000ff */
[----:B------:R-:W-:-:S07]  /*27f0*/  IMAD R164, R89, R154, RZ ;  /* 0x0000009a59a47224 */ /* 0x000fce00078e02ff */
.L_x_59:
[----:B------:R-:W-:Y:S05]  /*2800*/  BSYNC B1 ;  /* 0x0000000000017941 */ /* 0x000fea0003800000 */
.L_x_58:
        /* <DEDUP_REMOVED lines=11> */
.L_x_61:
[----:B------:R-:W-:Y:S05]  /*28c0*/  BSYNC B1 ;  /* 0x0000000000017941 */ /* 0x000fea0003800000 */
.L_x_60:
[----:B------:R-:W-:Y:S01]  /*28d0*/  @!P4 IMAD R103, R103, R153, R164 ;  /* 0x000000996767c224 */ /* 0x000fe200078e02a4 */
[----:B------:R-:W-:Y:S04]  /*28e0*/  BSSY B1, `(.L_x_62) ;  /* 0x0000006000017945 */ /* 0x000fe80003800000 */
[----:B------:R0:W-:Y:S01]  /*28f0*/  @!P4 STG.E.U8 desc[UR36][R8.64+0x19], R103 ;  /* 0x000019670800c986 */ /* 0x0001e2000c101124 */
[----:B------:R-:W-:Y:S05]  /*2900*/  @P3 BRA `(.L_x_63) ;  /* 0x00000000000c3947 */ /* 0x000fea0003800000 */
[----:B--2---:R-:W3:Y:S02]  /*2910*/  LDG.E.U8 R155, desc[UR36][R22.64+0x20] ;  /* 0x00002024169b7981 */ /* 0x004ee4000c1e1100 */
[----:B---3--:R-:W-:-:S05]  /*2920*/  PRMT R89, R155, 0x8880, RZ ;  /* 0x000088809b597816 */ /* 0x008fca00000000ff */
[----:B------:R-:W-:-:S07]  /*2930*/  IMAD R164, R89, R154, RZ ;  /* 0x0000009a59a47224 */ /* 0x000fce00078e02ff */
.L_x_63:
[----:B------:R-:W-:Y:S05]  /*2940*/  BSYNC B1 ;  /* 0x0000000000017941 */ /* 0x000fea0003800000 */
.L_x_62:
[----:B---3--:R-:W-:Y:S01]  /*2950*/  @!P3 IMAD R89, R104, R153, R164 ;  /* 0x000000996859b224 */ /* 0x008fe200078e02a4 */
[----:B------:R-:W-:Y:S04]  /*2960*/  BSSY B1, `(.L_x_64) ;  /* 0x0000006000017945 */ /* 0x000fe80003800000 */
[----:B------:R3:W-:Y:S01]  /*2970*/  @!P3 STG.E.U8 desc[UR36][R158.64+0x20], R89 ;  /* 0x000020599e00b986 */ /* 0x0007e2000c101124 */
[----:B------:R-:W-:Y:S05]  /*2980*/  @P5 BRA `(.L_x_65) ;  /* 0x00000000000c5947 */ /* 0x000fea0003800000 */
[----:B--2---:R-:W3:Y:S02]  /*2990*/  LDG.E.U8 R155, desc[UR36][R22.64+0x21] ;  /* 0x00002124169b7981 */ /* 0x004ee4000c1e1100 */
[----:B---3--:R-:W-:-:S05]  /*29a0*/  PRMT R89, R155, 0x8880, RZ ;  /* 0x000088809b597816 */ /* 0x008fca00000000ff */
[----:B------:R-:W-:-:S07]  /*29b0*/  IMAD R164, R89, R154, RZ ;  /* 0x0000009a59a47224 */ /* 0x000fce00078e02ff */
.L_x_65:
[----:B------:R-:W-:Y:S05]  /*29c0*/  BSYNC B1 ;  /* 0x0000000000017941 */ /* 0x000fea0003800000 */
.L_x_64:
[----:B------:R-:W-:Y:S01]  /*29d0*/  @!P5 IMAD R105, R105, R153, R164 ;  /* 0x000000996969d224 */ /* 0x000fe200078e02a4 */
[----:B------:R-:W-:Y:S04]  /*29e0*/  BSSY B1, `(.L_x_66) ;  /* 0x0000006000017945 */ /* 0x000fe80003800000 */
[----:B------:R0:W-:Y:S01]  /*29f0*/  @!P5 STG.E.U8 desc[UR36][R158.64+0x21], R105 ;  /* 0x000021699e00d986 */ /* 0x0001e2000c101124 */
[----:B------:R-:W-:Y:S05]  /*2a00*/  @P2 BRA `(.L_x_67) ;  /* 0x00000000000c2947 */ /* 0x000fea0003800000 */
[----:B--2---:R-:W3:Y:S02]  /*2a10*/  LDG.E.U8 R155, desc[UR36][R162.64+0x20] ;  /* 0x00002024a29b7981 */ /* 0x004ee4000c1e1100 */
[----:B---3--:R-:W-:-:S05]  /*2a20*/  PRMT R89, R155, 0x8880, RZ ;  /* 0x000088809b597816 */ /* 0x008fca00000000ff */
[----:B------:R-:W-:-:S07]  /*2a30*/  IMAD R164, R89, R154, RZ ;  /* 0x0000009a59a47224 */ /* 0x000fce00078e02ff */
.L_x_67:
[----:B------:R-:W-:Y:S05]  /*2a40*/  BSYNC B1 ;  /* 0x0000000000017941 */ /* 0x000fea0003800000 */
.L_x_66:
        /* <DEDUP_REMOVED lines=11> */
.L_x_69:
[----:B------:R-:W-:Y:S05]  /*2b00*/  BSYNC B1 ;  /* 0x0000000000017941 */ /* 0x000fea0003800000 */
.L_x_68:
[----:B------:R-:W-:Y:S01]  /*2b10*/  @!P4 IMAD R107, R107, R153, R164 ;  /* 0x000000996b6bc224 */ /* 0x000fe200078e02a4 */
[----:B------:R-:W-:Y:S04]  /*2b20*/  BSSY B1, `(.L_x_70) ;  /* 0x0000006000017945 */ /* 0x000fe80003800000 */
[----:B------:R0:W-:Y:S01]  /*2b30*/  @!P4 STG.E.U8 desc[UR36][R8.64+0x21], R107 ;  /* 0x0000216b0800c986 */ /* 0x0001e2000c101124 */
[----:B------:R-:W-:Y:S05]  /*2b40*/  @P3 BRA `(.L_x_71) ;  /* 0x00000000000c3947 */ /* 0x000fea0003800000 */
[----:B--2---:R-:W3:Y:S02]  /*2b50*/  LDG.E.U8 R155, desc[UR36][R22.64+0x28] ;  /* 0x00002824169b7981 */ /* 0x004ee4000c1e1100 */
[----:B---3--:R-:W-:-:S05]  /*2b60*/  PRMT R89, R155, 0x8880, RZ ;  /* 0x000088809b597816 */ /* 0x008fca00000000ff */
[----:B------:R-:W-:-:S07]  /*2b70*/  IMAD R164, R89, R154, RZ ;  /* 0x0000009a59a47224 */ /* 0x000fce00078e02ff */
.L_x_71:
[----:B------:R-:W-:Y:S05]  /*2b80*/  BSYNC B1 ;  /* 0x0000000000017941 */ /* 0x000fea0003800000 */
.L_x_70:
[----:B---3--:R-:W-:Y:S01]  /*2b90*/  @!P3 IMAD R89, R108, R153, R164 ;  /* 0x000000996c59b224 */ /* 0x008fe200078e02a4 */
[----:B------:R-:W-:Y:S04]  /*2ba0*/  BSSY B1, `(.L_x_72) ;  /* 0x0000006000017945 */ /* 0x000fe80003800000 */
[----:B------:R3:W-:Y:S01]  /*2bb0*/  @!P3 STG.E.U8 desc[UR36][R158.64+0x28], R89 ;  /* 0x000028599e00b986 */ /* 0x0007e2000c101124 */
[----:B------:R-:W-:Y:S05]  /*2bc0*/  @P5 BRA `(.L_x_73) ;  /* 0x00000000000c5947 */ /* 0x000fea0003800000 */
[----:B--2---:R-:W3:Y:S02]  /*2bd0*/  LDG.E.U8 R155, desc[UR36][R22.64+0x29] ;  /* 0x00002924169b7981 */ /* 0x004ee4000c1e1100 */
[----:B---3--:R-:W-:-:S05]  /*2be0*/  PRMT R89, R155, 0x8880, RZ ;  /* 0x000088809b597816 */ /* 0x008fca00000000ff */
[----:B------:R-:W-:-:S07]  /*2bf0*/  IMAD R164, R89, R154, RZ ;  /* 0x0000009a59a47224 */ /* 0x000fce00078e02ff */
.L_x_73:
[----:B------:R-:W-:Y:S05]  /*2c00*/  BSYNC B1 ;  /* 0x0000000000017941 */ /* 0x000fea0003800000 */
.L_x_72:
[----:B------:R-:W-:Y:S01]  /*2c10*/  @!P5 IMAD R109, R109, R153, R164 ;  /* 0x000000996d6dd224 */ /* 0x000fe200078e02a4 */
[----:B------:R-:W-:Y:S04]  /*2c20*/  BSSY B1, `(.L_x_74) ;  /* 0x0000006000017945 */ /* 0x000fe80003800000 */
[----:B------:R0:W-:Y:S01]  /*2c30*/  @!P5 STG.E.U8 desc[UR36][R158.64+0x29], R109 ;  /* 0x0000296d9e00d986 */ /* 0x0001e2000c101124 */
[----:B------:R-:W-:Y:S05]  /*2c40*/  @P2 BRA `(.L_x_75) ;  /* 0x00000000000c2947 */ /* 0x000fea0003800000 */
[----:B--2---:R-:W3:Y:S02]  /*2c50*/  LDG.E.U8 R155, desc[UR36][R162.64+0x28] ;  /* 0x00002824a29b7981 */ /* 0x004ee4000c1e1100 */
[----:B---3--:R-:W-:-:S05]  /*2c60*/  PRMT R89, R155, 0x8880, RZ ;  /* 0x000088809b597816 */ /* 0x008fca00000000ff */
[----:B------:R-:W-:-:S07]  /*2c70*/  IMAD R164, R89, R154, RZ ;  /* 0x0000009a59a47224 */ /* 0x000fce00078e02ff */
.L_x_75:
[----:B------:R-:W-:Y:S05]  /*2c80*/  BSYNC B1 ;  /* 0x0000000000017941 */ /* 0x000fea0003800000 */
.L_x_74:
        /* <DEDUP_REMOVED lines=11> */
.L_x_77:
[----:B------:R-:W-:Y:S05]  /*2d40*/  BSYNC B1 ;  /* 0x0000000000017941 */ /* 0x000fea0003800000 */
.L_x_76:
[----:B------:R-:W-:Y:S01]  /*2d50*/  @!P4 IMAD R111, R111, R153, R164 ;  /* 0x000000996f6fc224 */ /* 0x000fe200078e02a4 */
[----:B------:R-:W-:Y:S04]  /*2d60*/  BSSY B1, `(.L_x_78) ;  /* 0x0000006000017945 */ /* 0x000fe80003800000 */
[----:B------:R0:W-:Y:S01]  /*2d70*/  @!P4 STG.E.U8 desc[UR36][R8.64+0x29], R111 ;  /* 0x0000296f0800c986 */ /* 0x0001e2000c101124 */
[----:B------:R-:W-:Y:S05]  /*2d80*/  @P3 BRA `(.L_x_79) ;  /* 0x00000000000c3947 */ /* 0x000fea0003800000 */
[----:B--2---:R-:W3:Y:S02]  /*2d90*/  LDG.E.U8 R155, desc[UR36][R22.64+0x30] ;  /* 0x00003024169b7981 */ /* 0x004ee4000c1e1100 */
[----:B---3--:R-:W-:-:S05]  /*2da0*/  PRMT R89, R155, 0x8880, RZ ;  /* 0x000088809b597816 */ /* 0x008fca00000000ff */
[----:B------:R-:W-:-:S07]  /*2db0*/  IMAD R164, R89, R154, RZ ;  /* 0x0000009a59a47224 */ /* 0x000fce00078e02ff */
.L_x_79:
[----:B------:R-:W-:Y:S05]  /*2dc0*/  BSYNC B1 ;  /* 0x0000000000017941 */ /* 0x000fea0003800000 */
.L_x_78:
[----:B---3--:R-:W-:Y:S01]  /*2dd0*/  @!P3 IMAD R89, R112, R153, R164 ;  /* 0x000000997059b224 */ /* 0x008fe200078e02a4 */
[----:B------:R-:W-:Y:S04]  /*2de0*/  BSSY B1, `(.L_x_80) ;  /* 0x0000006000017945 */ /* 0x000fe80003800000 */
[----:B------:R3:W-:Y:S01]  /*2df0*/  @!P3 STG.E.U8 desc[UR36][R158.64+0x30], R89 ;  /* 0x000030599e00b986 */ /* 0x0007e2000c101124 */
[----:B------:R-:W-:Y:S05]  /*2e00*/  @P5 BRA `(.L_x_81) ;  /* 0x00000000000c5947 */ /* 0x000fea0003800000 */
[----:B--2---:R-:W3:Y:S02]  /*2e10*/  LDG.E.U8 R155, desc[UR36][R22.64+0x31] ;  /* 0x00003124169b7981 */ /* 0x004ee4000c1e1100 */
[----:B---3--:R-:W-:-:S05]  /*2e20*/  PRMT R89, R155, 0x8880, RZ ;  /* 0x000088809b597816 */ /* 0x008fca00000000ff */
[----:B------:R-:W-:-:S07]  /*2e30*/  IMAD R164, R89, R154, RZ ;  /* 0x0000009a59a47224 */ /* 0x000fce00078e02ff */
.L_x_81:
[----:B------:R-:W-:Y:S05]  /*2e40*/  BSYNC B1 ;  /* 0x0000000000017941 */ /* 0x000fea0003800000 */
.L_x_80:
[----:B------:R-:W-:Y:S01]  /*2e50*/  @!P5 IMAD R113, R113, R153, R164 ;  /* 0x000000997171d224 */ /* 0x000fe200078e02a4 */
[----:B------:R-:W-:Y:S04]  /*2e60*/  BSSY B1, `(.L_x_82) ;  /* 0x0000006000017945 */ /* 0x000fe80003800000 */
[----:B------:R0:W-:Y:S01]  /*2e70*/  @!P5 STG.E.U8 desc[UR36][R158.64+0x31], R113 ;  /* 0x000031719e00d986 */ /* 0x0001e2000c101124 */
[----:B------:R-:W-:Y:S05]  /*2e80*/  @P2 BRA `(.L_x_83) ;  /* 0x00000000000c2947 */ /* 0x000fea0003800000 */
[----:B--2---:R-:W3:Y:S02]  /*2e90*/  LDG.E.U8 R155, desc[UR36][R162.64+0x30] ;  /* 0x00003024a29b7981 */ /* 0x004ee4000c1e1100 */
[----:B---3--:R-:W-:-:S05]  /*2ea0*/  PRMT R89, R155, 0x8880, RZ ;  /* 0x000088809b597816 */ /* 0x008fca00000000ff */
[----:B------:R-:W-:-:S07]  /*2eb0*/  IMAD R164, R89, R154, RZ ;  /* 0x0000009a59a47224 */ /* 0x000fce00078e02ff */
.L_x_83:
[----:B------:R-:W-:Y:S05]  /*2ec0*/  BSYNC B1 ;  /* 0x0000000000017941 */ /* 0x000fea0003800000 */
.L_x_82:
        /* <DEDUP_REMOVED lines=11> */
.L_x_85:
[----:B------:R-:W-:Y:S05]  /*2f80*/  BSYNC B1 ;  /* 0x0000000000017941 */ /* 0x000fea0003800000 */
.L_x_84:
[----:B------:R-:W-:Y:S01]  /*2f90*/  @!P4 IMAD R115, R115, R153, R164 ;  /* 0x000000997373c224 */ /* 0x000fe200078e02a4 */
[----:B------:R-:W-:Y:S04]  /*2fa0*/  BSSY B1, `(.L_x_86) ;  /* 0x0000006000017945 */ /* 0x000fe80003800000 */
[----:B------:R0:W-:Y:S01]  /*2fb0*/  @!P4 STG.E.U8 desc[UR36][R8.64+0x31], R115 ;  /* 0x000031730800c986 */ /* 0x0001e2000c101124 */
[----:B------:R-:W-:Y:S05]  /*2fc0*/  @P3 BRA `(.L_x_87) ;  /* 0x00000000000c3947 */ /* 0x000fea0003800000 */
[----:B--2---:R-:W3:Y:S02]  /*2fd0*/  LDG.E.U8 R155, desc[UR36][R22.64+0x38] ;  /* 0x00003824169b7981 */ /* 0x004ee4000c1e1100 */
[----:B---3--:R-:W-:-:S05]  /*2fe0*/  PRMT R89, R155, 0x8880, RZ ;  /* 0x000088809b597816 */ /* 0x008fca00000000ff */
[----:B------:R-:W-:-:S07]  /*2ff0*/  IMAD R164, R89, R154, RZ ;  /* 0x0000009a59a47224 */ /* 0x000fce00078e02ff */
.L_x_87:
[----:B------:R-:W-:Y:S05]  /*3000*/  BSYNC B1 ;  /* 0x0000000000017941 */ /* 0x000fea0003800000 */
.L_x_86:
[----:B---3--:R-:W-:Y:S01]  /*3010*/  @!P3 IMAD R89, R116, R153, R164 ;  /* 0x000000997459b224 */ /* 0x008fe200078e02a4 */
[----:B------:R-:W-:Y:S04]  /*3020*/  BSSY B1, `(.L_x_88) ;  /* 0x0000006000017945 */ /* 0x000fe80003800000 */
[----:B------:R3:W-:Y:S01]  /*3030*/  @!P3 STG.E.U8 desc[UR36][R158.64+0x38], R89 ;  /* 0x000038599e00b986 */ /* 0x0007e2000c101124 */
[----:B------:R-:W-:Y:S05]  /*3040*/  @P5 BRA `(.L_x_89) ;  /* 0x00000000000c5947 */ /* 0x000fea0003800000 */
[----:B--2---:R-:W3:Y:S02]  /*3050*/  LDG.E.U8 R155, desc[UR36][R22.64+0x39] ;  /* 0x00003924169b7981 */ /* 0x004ee4000c1e1100 */
[----:B---3--:R-:W-:-:S05]  /*3060*/  PRMT R89, R155, 0x8880, RZ ;  /* 0x000088809b597816 */ /* 0x008fca00000000ff */
[----:B------:R-:W-:-:S07]  /*3070*/  IMAD R164, R89, R154, RZ ;  /* 0x0000009a59a47224 */ /* 0x000fce00078e02ff */
.L_x_89:
[----:B------:R-:W-:Y:S05]  /*3080*/  BSYNC B1 ;  /* 0x0000000000017941 */ /* 0x000fea0003800000 */
.L_x_88:
[----:B------:R-:W-:Y:S01]  /*3090*/  @!P5 IMAD R117, R117, R153, R164 ;  /* 0x000000997575d224 */ /* 0x000fe200078e02a4 */
[----:B------:R-:W-:Y:S04]  /*30a0*/  BSSY B1, `(.L_x_90) ;  /* 0x0000006000017945 */ /* 0x000fe80003800000 */
[----:B------:R0:W-:Y:S01]  /*30b0*/  @!P5 STG.E.U8 desc[UR36][R158.64+0x39], R117 ;  /* 0x000039759e00d986 */ /* 0x0001e2000c101124 */
[----:B------:R-:W-:Y:S05]  /*30c0*/  @P2 BRA `(.L_x_91) ;  /* 0x00000000000c2947 */ /* 0x000fea0003800000 */
[----:B--2---:R-:W3:Y:S02]  /*30d0*/  LDG.E.U8 R155, desc[UR36][R162.64+0x38] ;  /* 0x00003824a29b7981 */ /* 0x004ee4000c1e1100 */
[----:B---3--:R-:W-:-:S05]  /*30e0*/  PRMT R89, R155, 0x8880, RZ ;  /* 0x000088809b597816 */ /* 0x008fca00000000ff */
[----:B------:R-:W-:-:S07]  /*30f0*/  IMAD R164, R89, R154, RZ ;  /* 0x0000009a59a47224 */ /* 0x000fce00078e02ff */
.L_x_91:
[----:B------:R-:W-:Y:S05]  /*3100*/  BSYNC B1 ;  /* 0x0000000000017941 */ /* 0x000fea0003800000 */
.L_x_90:
        /* <DEDUP_REMOVED lines=11> */
.L_x_93:
[----:B------:R-:W-:Y:S05]  /*31c0*/  BSYNC B1 ;  /* 0x0000000000017941 */ /* 0x000fea0003800000 */
.L_x_92:
[----:B------:R-:W-:Y:S01]  /*31d0*/  @!P4 IMAD R119, R119, R153, R164 ;  /* 0x000000997777c224 */ /* 0x000fe200078e02a4 */
[----:B------:R-:W-:Y:S04]  /*31e0*/  BSSY B1, `(.L_x_94) ;  /* 0x0000006000017945 */ /* 0x000fe80003800000 */
[----:B------:R0:W-:Y:S01]  /*31f0*/  @!P4 STG.E.U8 desc[UR36][R8.64+0x39], R119 ;  /* 0x000039770800c986 */ /* 0x0001e2000c101124 */
[----:B------:R-:W-:Y:S05]  /*3200*/  @P3 BRA `(.L_x_95) ;  /* 0x00000000000c3947 */ /* 0x000fea0003800000 */
[----:B--2---:R-:W3:Y:S02]  /*3210*/  LDG.E.U8 R155, desc[UR36][R22.64+0x40] ;  /* 0x00004024169b7981 */ /* 0x004ee4000c1e1100 */
[----:B---3--:R-:W-:-:S05]  /*3220*/  PRMT R89, R155, 0x8880, RZ ;  /* 0x000088809b597816 */ /* 0x008fca00000000ff */
[----:B------:R-:W-:-:S07]  /*3230*/  IMAD R164, R89, R154, RZ ;  /* 0x0000009a59a47224 */ /* 0x000fce00078e02ff */
.L_x_95:
[----:B------:R-:W-:Y:S05]  /*3240*/  BSYNC B1 ;  /* 0x0000000000017941 */ /* 0x000fea0003800000 */
.L_x_94:
[----:B---3--:R-:W-:Y:S01]  /*3250*/  @!P3 IMAD R89, R120, R153, R164 ;  /* 0x000000997859b224 */ /* 0x008fe200078e02a4 */
[----:B------:R-:W-:Y:S04]  /*3260*/  BSSY B1, `(.L_x_96) ;  /* 0x0000006000017945 */ /* 0x000fe80003800000 */
[----:B------:R3:W-:Y:S01]  /*3270*/  @!P3 STG.E.U8 desc[UR36][R158.64+0x40], R89 ;  /* 0x000040599e00b986 */ /* 0x0007e2000c101124 */
[----:B------:R-:W-:Y:S05]  /*3280*/  @P5 BRA `(.L_x_97) ;  /* 0x00000000000c5947 */ /* 0x000fea0003800000 */
[----:B--2---:R-:W3:Y:S02]  /*3290*/  LDG.E.U8 R155, desc[UR36][R22.64+0x41] ;  /* 0x00004124169b7981 */ /* 0x004ee4000c1e1100 */
[----:B---3--:R-:W-:-:S05]  /*32a0*/  PRMT R89, R155, 0x8880, RZ ;  /* 0x000088809b597816 */ /* 0x008fca00000000ff */
[----:B------:R-:W-:-:S07]  /*32b0*/  IMAD R164, R89, R154, RZ ;  /* 0x0000009a59a47224 */ /* 0x000fce00078e02ff */
.L_x_97:
[----:B------:R-:W-:Y:S05]  /*32c0*/  BSYNC B1 ;  /* 0x0000000000017941 */ /* 0x000fea0003800000 */
.L_x_96:
[----:B------:R-:W-:Y:S01]  /*32d0*/  @!P5 IMAD R121, R121, R153, R164 ;  /* 0x000000997979d224 */ /* 0x000fe200078e02a4 */
[----:B------:R-:W-:Y:S04]  /*32e0*/  BSSY B1, `(.L_x_98) ;  /* 0x0000006000017945 */ /* 0x000fe80003800000 */
[----:B------:R0:W-:Y:S01]  /*32f0*/  @!P5 STG.E.U8 desc[UR36][R158.64+0x41], R121 ;  /* 0x000041799e00d986 */ /* 0x0001e2000c101124 */
[----:B------:R-:W-:Y:S05]  /*3300*/  @P2 BRA `(.L_x_99) ;  /* 0x00000000000c2947 */ /* 0x000fea0003800000 */
[----:B--2---:R-:W3:Y:S02]  /*3310*/  LDG.E.U8 R155, desc[UR36][R162.64+0x40] ;  /* 0x00004024a29b7981 */ /* 0x004ee4000c1e1100 */
[----:B---3--:R-:W-:-:S05]  /*3320*/  PRMT R89, R155, 0x8880, RZ ;  /* 0x000088809b597816 */ /* 0x008fca00000000ff */
[----:B------:R-:W-:-:S07]  /*3330*/  IMAD R164, R89, R154, RZ ;  /* 0x0000009a59a47224 */ /* 0x000fce00078e02ff */
.L_x_99:
[----:B------:R-:W-:Y:S05]  /*3340*/  BSYNC B1 ;  /* 0x0000000000017941 */ /* 0x000fea0003800000 */
.L_x_98:
        /* <DEDUP_REMOVED lines=11> */
.L_x_101:
[----:B------:R-:W-:Y:S05]  /*3400*/  BSYNC B1 ;  /* 0x0000000000017941 */ /* 0x000fea0003800000 */
.L_x_100:
[----:B------:R-:W-:Y:S01]  /*3410*/  @!P4 IMAD R123, R123, R153, R164 ;  /* 0x000000997b7bc224 */ /* 0x000fe200078e02a4 */
[----:B------:R-:W-:Y:S04]  /*3420*/  BSSY B1, `(.L_x_102) ;  /* 0x0000006000017945 */ /* 0x000fe80003800000 */
[----:B------:R0:W-:Y:S01]  /*3430*/  @!P4 STG.E.U8 desc[UR36][R8.64+0x41], R123 ;  /* 0x0000417b0800c986 */ /* 0x0001e2000c101124 */
[----:B------:R-:W-:Y:S05]  /*3440*/  @P3 BRA `(.L_x_103) ;  /* 0x00000000000c3947 */ /* 0x000fea0003800000 */
[----:B--2---:R-:W3:Y:S02]  /*3450*/  LDG.E.U8 R155, desc[UR36][R22.64+0x48] ;  /* 0x00004824169b7981 */ /* 0x004ee4000c1e1100 */
[----:B---3--:R-:W-:-:S05]  /*3460*/  PRMT R89, R155, 0x8880, RZ ;  /* 0x000088809b597816 */ /* 0x008fca00000000ff */
[----:B------:R-:W-:-:S07]  /*3470*/  IMAD R164, R89, R154, RZ ;  /* 0x0000009a59a47224 */ /* 0x000fce00078e02ff */
.L_x_103:
[----:B------:R-:W-:Y:S05]  /*3480*/  BSYNC B1 ;  /* 0x0000000000017941 */ /* 0x000fea0003800000 */
.L_x_102:
[----:B---3--:R-:W-:Y:S01]  /*3490*/  @!P3 IMAD R89, R124, R153, R164 ;  /* 0x000000997c59b224 */ /* 0x008fe200078e02a4 */
[----:B------:R-:W-:Y:S04]  /*34a0*/  BSSY B1, `(.L_x_104) ;  /* 0x0000006000017945 */ /* 0x000fe80003800000 */
[----:B------:R3:W-:Y:S01]  /*34b0*/  @!P3 STG.E.U8 desc[UR36][R158.64+0x48], R89 ;  /* 0x000048599e00b986 */ /* 0x0007e2000c101124 */
[----:B------:R-:W-:Y:S05]  /*34c0*/  @P5 BRA `(.L_x_105) ;  /* 0x00000000000c5947 */ /* 0x000fea0003800000 */
[----:B--2---:R-:W3:Y:S02]  /*34d0*/  LDG.E.U8 R155, desc[UR36][R22.64+0x49] ;  /* 0x00004924169b7981 */ /* 0x004ee4000c1e1100 */
[----:B---3--:R-:W-:-:S05]  /*34e0*/  PRMT R89, R155, 0x8880, RZ ;  /* 0x000088809b597816 */ /* 0x008fca00000000ff */
[----:B------:R-:W-:-:S07]  /*34f0*/  IMAD R164, R89, R154, RZ ;  /* 0x0000009a59a47224 */ /* 0x000fce00078e02ff */
.L_x_105:
[----:B------:R-:W-:Y:S05]  /*3500*/  BSYNC B1 ;  /* 0x0000000000017941 */ /* 0x000fea0003800000 */
.L_x_104:
[----:B------:R-:W-:Y:S01]  /*3510*/  @!P5 IMAD R125, R125, R153, R164 ;  /* 0x000000997d7dd224 */ /* 0x000fe200078e02a4 */
[----:B------:R-:W-:Y:S04]  /*3520*/  BSSY B1, `(.L_x_106) ;  /* 0x0000006000017945 */ /* 0x000fe80003800000 */
[----:B------:R0:W-:Y:S01]  /*3530*/  @!P5 STG.E.U8 desc[UR36][R158.64+0x49], R125 ;  /* 0x0000497d9e00d986 */ /* 0x0001e2000c101124 */
[----:B------:R-:W-:Y:S05]  /*3540*/  @P2 BRA `(.L_x_107) ;  /* 0x00000000000c2947 */ /* 0x000fea0003800000 */
[----:B--2---:R-:W3:Y:S02]  /*3550*/  LDG.E.U8 R155, desc[UR36][R162.64+0x48] ;  /* 0x00004824a29b7981 */ /* 0x004ee4000c1e1100 */
[----:B---3--:R-:W-:-:S05]  /*3560*/  PRMT R89, R155, 0x8880, RZ ;  /* 0x000088809b597816 */ /* 0x008fca00000000ff */
[----:B------:R-:W-:-:S07]  /*3570*/  IMAD R164, R89, R154, RZ ;  /* 0x0000009a59a47224 */ /* 0x000fce00078e02ff */
.L_x_107:
[----:B------:R-:W-:Y:S05]  /*3580*/  BSYNC B1 ;  /* 0x0000000000017941 */ /* 0x000fea0003800000 */
.L_x_106:
        /* <DEDUP_REMOVED lines=11> */
.L_x_109:
[----:B------:R-:W-:Y:S05]  /*3640*/  BSYNC B1 ;  /* 0x0000000000017941 */ /* 0x000fea0003800000 */
.L_x_108:
[----:B------:R-:W-:Y:S01]  /*3650*/  @!P4 IMAD R127, R127, R153, R164 ;  /* 0x000000997f7fc224 */ /* 0x000fe200078e02a4 */
[----:B------:R-:W-:Y:S04]  /*3660*/  BSSY B1, `(.L_x_110) ;  /* 0x0000006000017945 */ /* 0x000fe80003800000 */
[----:B------:R0:W-:Y:S01]  /*3670*/  @!P4 STG.E.U8 desc[UR36][R8.64+0x49], R127 ;  /* 0x0000497f0800c986 */ /* 0x0001e2000c101124 */
[----:B------:R-:W-:Y:S05]  /*3680*/  @P3 BRA `(.L_x_111) ;  /* 0x00000000000c3947 */ /* 0x000fea0003800000 */
[----:B--2---:R-:W3:Y:S02]  /*3690*/  LDG.E.U8 R155, desc[UR36][R22.64+0x50] ;  /* 0x00005024169b7981 */ /* 0x004ee4000c1e1100 */
[----:B---3--:R-:W-:-:S05]  /*36a0*/  PRMT R89, R155, 0x8880, RZ ;  /* 0x000088809b597816 */ /* 0x008fca00000000ff */
[----:B------:R-:W-:-:S07]  /*36b0*/  IMAD R164, R89, R154, RZ ;  /* 0x0000009a59a47224 */ /* 0x000fce00078e02ff */
.L_x_111:
[----:B------:R-:W-:Y:S05]  /*36c0*/  BSYNC B1 ;  /* 0x0000000000017941 */ /* 0x000fea0003800000 */
.L_x_110:
[----:B---3--:R-:W-:Y:S01]  /*36d0*/  @!P3 IMAD R89, R128, R153, R164 ;  /* 0x000000998059b224 */ /* 0x008fe200078e02a4 */
[----:B------:R-:W-:Y:S04]  /*36e0*/  BSSY B1, `(.L_x_112) ;  /* 0x0000006000017945 */ /* 0x000fe80003800000 */
[----:B------:R3:W-:Y:S01]  /*36f0*/  @!P3 STG.E.U8 desc[UR36][R158.64+0x50], R89 ;  /* 0x000050599e00b986 */ /* 0x0007e2000c101124 */
[----:B------:R-:W-:Y:S05]  /*3700*/  @P5 BRA `(.L_x_113) ;  /* 0x00000000000c5947 */ /* 0x000fea0003800000 */
[----:B--2---:R-:W3:Y:S02]  /*3710*/  LDG.E.U8 R155, desc[UR36][R22.64+0x51] ;  /* 0x00005124169b7981 */ /* 0x004ee4000c1e1100 */
[----:B---3--:R-:W-:-:S05]  /*3720*/  PRMT R89, R155, 0x8880, RZ ;  /* 0x000088809b597816 */ /* 0x008fca00000000ff */
[----:B------:R-:W-:-:S07]  /*3730*/  IMAD R164, R89, R154, RZ ;  /* 0x0000009a59a47224 */ /* 0x000fce00078e02ff */
.L_x_113:
[----:B------:R-:W-:Y:S05]  /*3740*/  BSYNC B1 ;  /* 0x0000000000017941 */ /* 0x000fea0003800000 */
.L_x_112:
[----:B------:R-:W-:Y:S01]  /*3750*/  @!P5 IMAD R129, R129, R153, R164 ;  /* 0x000000998181d224 */ /* 0x000fe200078e02a4 */
[----:B------:R-:W-:Y:S04]  /*3760*/  BSSY B1, `(.L_x_114) ;  /* 0x0000006000017945 */ /* 0x000fe80003800000 */
[----:B------:R0:W-:Y:S01]  /*3770*/  @!P5 STG.E.U8 desc[UR36][R158.64+0x51], R129 ;  /* 0x000051819e00d986 */ /* 0x0001e2000c101124 */
[----:B------:R-:W-:Y:S05]  /*3780*/  @P2 BRA `(.L_x_115) ;  /* 0x00000000000c2947 */ /* 0x000fea0003800000 */
[----:B--2---:R-:W3:Y:S02]  /*3790*/  LDG.E.U8 R155, desc[UR36][R162.64+0x50] ;  /* 0x00005024a29b7981 */ /* 0x004ee4000c1e1100 */
[----:B---3--:R-:W-:-:S05]  /*37a0*/  PRMT R89, R155, 0x8880, RZ ;  /* 0x000088809b597816 */ /* 0x008fca00000000ff */
[----:B------:R-:W-:-:S07]  /*37b0*/  IMAD R164, R89, R154, RZ ;  /* 0x0000009a59a47224 */ /* 0x000fce00078e02ff */
.L_x_115:
[----:B------:R-:W-:Y:S05]  /*37c0*/  BSYNC B1 ;  /* 0x0000000000017941 */ /* 0x000fea0003800000 */
.L_x_114:
        /* <DEDUP_REMOVED lines=11> */
.L_x_117:
[----:B------:R-:W-:Y:S05]  /*3880*/  BSYNC B1 ;  /* 0x0000000000017941 */ /* 0x000fea0003800000 */
.L_x_116:
[----:B------:R-:W-:Y:S01]  /*3890*/  @!P4 IMAD R131, R131, R153, R164 ;  /* 0x000000998383c224 */ /* 0x000fe200078e02a4 */
[----:B------:R-:W-:Y:S04]  /*38a0*/  BSSY B1, `(.L_x_118) ;  /* 0x0000006000017945 */ /* 0x000fe80003800000 */
[----:B------:R0:W-:Y:S01]  /*38b0*/  @!P4 STG.E.U8 desc[UR36][R8.64+0x51], R131 ;  /* 0x000051830800c986 */ /* 0x0001e2000c101124 */
[----:B------:R-:W-:Y:S05]  /*38c0*/  @P3 BRA `(.L_x_119) ;  /* 0x00000000000c3947 */ /* 0x000fea0003800000 */
[----:B--2---:R-:W3:Y:S02]  /*38d0*/  LDG.E.U8 R155, desc[UR36][R22.64+0x58] ;  /* 0x00005824169b7981 */ /* 0x004ee4000c1e1100 */
[----:B---3--:R-:W-:-:S05]  /*38e0*/  PRMT R89, R155, 0x8880, RZ ;  /* 0x000088809b597816 */ /* 0x008fca00000000ff */
[----:B------:R-:W-:-:S07]  /*38f0*/  IMAD R164, R89, R154, RZ ;  /* 0x0000009a59a47224 */ /* 0x000fce00078e02ff */
.L_x_119:
[----:B------:R-:W-:Y:S05]  /*3900*/  BSYNC B1 ;  /* 0x0000000000017941 */ /* 0x000fea0003800000 */
.L_x_118:
[----:B---3--:R-:W-:Y:S01]  /*3910*/  @!P3 IMAD R89, R132, R153, R164 ;  /* 0x000000998459b224 */ /* 0x008fe200078e02a4 */
[----:B------:R-:W-:Y:S04]  /*3920*/  BSSY B1, `(.L_x_120) ;  /* 0x0000006000017945 */ /* 0x000fe80003800000 */
[----:B------:R3:W-:Y:S01]  /*3930*/  @!P3 STG.E.U8 desc[UR36][R158.64+0x58], R89 ;  /* 0x000058599e00b986 */ /* 0x0007e2000c101124 */
[----:B------:R-:W-:Y:S05]  /*3940*/  @P5 BRA `(.L_x_121) ;  /* 0x00000000000c5947 */ /* 0x000fea0003800000 */
[----:B--2---:R-:W3:Y:S02]  /*3950*/  LDG.E.U8 R155, desc[UR36][R22.64+0x59] ;  /* 0x00005924169b7981 */ /* 0x004ee4000c1e1100 */
[----:B---3--:R-:W-:-:S05]  /*3960*/  PRMT R89, R155, 0x8880, RZ ;  /* 0x000088809b597816 */ /* 0x008fca00000000ff */
[----:B------:R-:W-:-:S07]  /*3970*/  IMAD R164, R89, R154, RZ ;  /* 0x0000009a59a47224 */ /* 0x000fce00078e02ff */
.L_x_121:
[----:B------:R-:W-:Y:S05]  /*3980*/  BSYNC B1 ;  /* 0x0000000000017941 */ /* 0x000fea0003800000 */
.L_x_120:
[----:B------:R-:W-:Y:S01]  /*3990*/  @!P5 IMAD R133, R133, R153, R164 ;  /* 0x000000998585d224 */ /* 0x000fe200078e02a4 */
[----:B------:R-:W-:Y:S04]  /*39a0*/  BSSY B1, `(.L_x_122) ;  /* 0x0000006000017945 */ /* 0x000fe80003800000 */
[----:B------:R0:W-:Y:S01]  /*39b0*/  @!P5 STG.E.U8 desc[UR36][R158.64+0x59], R133 ;  /* 0x000059859e00d986 */ /* 0x0001e2000c101124 */
[----:B------:R-:W-:Y:S05]  /*39c0*/  @P2 BRA `(.L_x_123) ;  /* 0x00000000000c2947 */ /* 0x000fea0003800000 */
[----:B--2---:R-:W3:Y:S02]  /*39d0*/  LDG.E.U8 R155, desc[UR36][R162.64+0x58] ;  /* 0x00005824a29b7981 */ /* 0x004ee4000c1e1100 */
[----:B---3--:R-:W-:-:S05]  /*39e0*/  PRMT R89, R155, 0x8880, RZ ;  /* 0x000088809b597816 */ /* 0x008fca00000000ff */
[----:B------:R-:W-:-:S07]  /*39f0*/  IMAD R164, R89, R154, RZ ;  /* 0x0000009a59a47224 */ /* 0x000fce00078e02ff */
.L_x_123:
[----:B------:R-:W-:Y:S05]  /*3a00*/  BSYNC B1 ;  /* 0x0000000000017941 */ /* 0x000fea0003800000 */
.L_x_122:
        /* <DEDUP_REMOVED lines=11> */
.L_x_125:
[----:B------:R-:W-:Y:S05]  /*3ac0*/  BSYNC B1 ;  /* 0x0000000000017941 */ /* 0x000fea0003800000 */
.L_x_124:
[----:B------:R-:W-:Y:S01]  /*3ad0*/  @!P4 IMAD R135, R135, R153, R164 ;  /* 0x000000998787c224 */ /* 0x000fe200078e02a4 */
[----:B------:R-:W-:Y:S04]  /*3ae0*/  BSSY B1, `(.L_x_126) ;  /* 0x0000006000017945 */ /* 0x000fe80003800000 */
[----:B------:R0:W-:Y:S01]  /*3af0*/  @!P4 STG.E.U8 desc[UR36][R8.64+0x59], R135 ;  /* 0x000059870800c986 */ /* 0x0001e2000c101124 */
[----:B------:R-:W-:Y:S05]  /*3b00*/  @P3 BRA `(.L_x_127) ;  /* 0x00000000000c3947 */ /* 0x000fea0003800000 */
[----:B--2---:R-:W3:Y:S02]  /*3b10*/  LDG.E.U8 R155, desc[UR36][R22.64+0x60] ;  /* 0x00006024169b7981 */ /* 0x004ee4000c1e1100 */
[----:B---3--:R-:W-:-:S05]  /*3b20*/  PRMT R89, R155, 0x8880, RZ ;  /* 0x000088809b597816 */ /* 0x008fca00000000ff */
[----:B------:R-:W-:-:S07]  /*3b30*/  IMAD R164, R89, R154, RZ ;  /* 0x0000009a59a47224 */ /* 0x000fce00078e02ff */
.L_x_127:
[----:B------:R-:W-:Y:S05]  /*3b40*/  BSYNC B1 ;  /* 0x0000000000017941 */ /* 0x000fea0003800000 */
.L_x_126:
[----:B---3--:R-:W-:Y:S01]  /*3b50*/  @!P3 IMAD R89, R136, R153, R164 ;  /* 0x000000998859b224 */ /* 0x008fe200078e02a4 */
[----:B------:R-:W-:Y:S04]  /*3b60*/  BSSY B1, `(.L_x_128) ;  /* 0x0000006000017945 */ /* 0x000fe80003800000 */
[----:B------:R3:W-:Y:S01]  /*3b70*/  @!P3 STG.E.U8 desc[UR36][R158.64+0x60], R89 ;  /* 0x000060599e00b986 */ /* 0x0007e2000c101124 */
[----:B------:R-:W-:Y:S05]  /*3b80*/  @P5 BRA `(.L_x_129) ;  /* 0x00000000000c5947 */ /* 0x000fea0003800000 */
[----:B--2---:R-:W3:Y:S02]  /*3b90*/  LDG.E.U8 R155, desc[UR36][R22.64+0x61] ;  /* 0x00006124169b7981 */ /* 0x004ee4000c1e1100 */
[----:B---3--:R-:W-:-:S05]  /*3ba0*/  PRMT R89, R155, 0x8880, RZ ;  /* 0x000088809b597816 */ /* 0x008fca00000000ff */
[----:B------:R-:W-:-:S07]  /*3bb0*/  IMAD R164, R89, R154, RZ ;  /* 0x0000009a59a47224 */ /* 0x000fce00078e02ff */
.L_x_129:
[----:B------:R-:W-:Y:S05]  /*3bc0*/  BSYNC B1 ;  /* 0x0000000000017941 */ /* 0x000fea0003800000 */
.L_x_128:
[----:B------:R-:W-:Y:S01]  /*3bd0*/  @!P5 IMAD R137, R137, R153, R164 ;  /* 0x000000998989d224 */ /* 0x000fe200078e02a4 */
[----:B------:R-:W-:Y:S04]  /*3be0*/  BSSY B1, `(.L_x_130) ;  /* 0x0000006000017945 */ /* 0x000fe80003800000 */
[----:B------:R0:W-:Y:S01]  /*3bf0*/  @!P5 STG.E.U8 desc[UR36][R158.64+0x61], R137 ;  /* 0x000061899e00d986 */ /* 0x0001e2000c101124 */
[----:B------:R-:W-:Y:S05]  /*3c00*/  @P2 BRA `(.L_x_131) ;  /* 0x00000000000c2947 */ /* 0x000fea0003800000 */
[----:B--2---:R-:W3:Y:S02]  /*3c10*/  LDG.E.U8 R155, desc[UR36][R162.64+0x60] ;  /* 0x00006024a29b7981 */ /* 0x004ee4000c1e1100 */
[----:B---3--:R-:W-:-:S05]  /*3c20*/  PRMT R89, R155, 0x8880, RZ ;  /* 0x000088809b597816 */ /* 0x008fca00000000ff */
[----:B------:R-:W-:-:S07]  /*3c30*/  IMAD R164, R89, R154, RZ ;  /* 0x0000009a59a47224 */ /* 0x000fce00078e02ff */
.L_x_131:
[----:B------:R-:W-:Y:S05]  /*3c40*/  BSYNC B1 ;  /* 0x0000000000017941 */ /* 0x000fea0003800000 */
.L_x_130:
        /* <DEDUP_REMOVED lines=11> */
.L_x_133:
[----:B------:R-:W-:Y:S05]  /*3d00*/  BSYNC B1 ;  /* 0x0000000000017941 */ /* 0x000fea0003800000 */
.L_x_132:
[----:B------:R-:W-:Y:S01]  /*3d10*/  @!P4 IMAD R139, R139, R153, R164 ;  /* 0x000000998b8bc224 */ /* 0x000fe200078e02a4 */
[----:B------:R-:W-:Y:S04]  /*3d20*/  BSSY B1, `(.L_x_134) ;  /* 0x0000006000017945 */ /* 0x000fe80003800000 */
[----:B------:R0:W-:Y:S01]  /*3d30*/  @!P4 STG.E.U8 desc[UR36][R8.64+0x61], R139 ;  /* 0x0000618b0800c986 */ /* 0x0001e2000c101124 */
[----:B------:R-:W-:Y:S05]  /*3d40*/  @P3 BRA `(.L_x_135) ;  /* 0x00000000000c3947 */ /* 0x000fea0003800000 */
[----:B--2---:R-:W3:Y:S02]  /*3d50*/  LDG.E.U8 R155, desc[UR36][R22.64+0x68] ;  /* 0x00006824169b7981 */ /* 0x004ee4000c1e1100 */
[----:B---3--:R-:W-:-:S05]  /*3d60*/  PRMT R89, R155, 0x8880, RZ ;  /* 0x000088809b597816 */ /* 0x008fca00000000ff */
[----:B------:R-:W-:-:S07]  /*3d70*/  IMAD R164, R89, R154, RZ ;  /* 0x0000009a59a47224 */ /* 0x000fce00078e02ff */
.L_x_135:
[----:B------:R-:W-:Y:S05]  /*3d80*/  BSYNC B1 ;  /* 0x0000000000017941 */ /* 0x000fea0003800000 */
.L_x_134:
[----:B---3--:R-:W-:Y:S01]  /*3d90*/  @!P3 IMAD R89, R140, R153, R164 ;  /* 0x000000998c59b224 */ /* 0x008fe200078e02a4 */
[----:B------:R-:W-:Y:S04]  /*3da0*/  BSSY B1, `(.L_x_136) ;  /* 0x0000006000017945 */ /* 0x000fe80003800000 */
[----:B------:R3:W-:Y:S01]  /*3db0*/  @!P3 STG.E.U8 desc[UR36][R158.64+0x68], R89 ;  /* 0x000068599e00b986 */ /* 0x0007e2000c101124 */
[----:B------:R-:W-:Y:S05]  /*3dc0*/  @P5 BRA `(.L_x_137) ;  /* 0x00000000000c5947 */ /* 0x000fea0003800000 */
[----:B--2---:R-:W3:Y:S02]  /*3dd0*/  LDG.E.U8 R155, desc[UR36][R22.64+0x69] ;  /* 0x00006924169b7981 */ /* 0x004ee4000c1e1100 */
[----:B---3--:R-:W-:-:S05]  /*3de0*/  PRMT R89, R155, 0x8880, RZ ;  /* 0x000088809b597816 */ /* 0x008fca00000000ff */
[----:B------:R-:W-:-:S07]  /*3df0*/  IMAD R164, R89, R154, RZ ;  /* 0x0000009a59a47224 */ /* 0x000fce00078e02ff */
.L_x_137:
[----:B------:R-:W-:Y:S05]  /*3e00*/  BSYNC B1 ;  /* 0x0000000000017941 */ /* 0x000fea0003800000 */
.L_x_136:
[----:B------:R-:W-:Y:S01]  /*3e10*/  @!P5 IMAD R141, R141, R153, R164 ;  /* 0x000000998d8dd224 */ /* 0x000fe200078e02a4 */
[----:B------:R-:W-:Y:S04]  /*3e20*/  BSSY B1, `(.L_x_138) ;  /* 0x0000006000017945 */ /* 0x000fe80003800000 */
[----:B------:R0:W-:Y:S01]  /*3e30*/  @!P5 STG.E.U8 desc[UR36][R158.64+0x69], R141 ;  /* 0x0000698d9e00d986 */ /* 0x0001e2000c101124 */
[----:B------:R-:W-:Y:S05]  /*3e40*/  @P2 BRA `(.L_x_139) ;  /* 0x00000000000c2947 */ /* 0x000fea0003800000 */
[----:B--2---:R-:W3:Y:S02]  /*3e50*/  LDG.E.U8 R155, desc[UR36][R162.64+0x68] ;  /* 0x00006824a29b7981 */ /* 0x004ee4000c1e1100 */
[----:B---3--:R-:W-:-:S05]  /*3e60*/  PRMT R89, R155, 0x8880, RZ ;  /* 0x000088809b597816 */ /* 0x008fca00000000ff */
[----:B------:R-:W-:-:S07]  /*3e70*/  IMAD R164, R89, R154, RZ ;  /* 0x0000009a59a47224 */ /* 0x000fce00078e02ff */
.L_x_139:
[----:B------:R-:W-:Y:S05]  /*3e80*/  BSYNC B1 ;  /* 0x0000000000017941 */ /* 0x000fea0003800000 */
.L_x_138:
        /* <DEDUP_REMOVED lines=11> */
.L_x_141:
[----:B------:R-:W-:Y:S05]  /*3f40*/  BSYNC B1 ;  /* 0x0000000000017941 */ /* 0x000fea0003800000 */
.L_x_140:
[----:B------:R-:W-:Y:S01]  /*3f50*/  @!P4 IMAD R143, R143, R153, R164 ;  /* 0x000000998f8fc224 */ /* 0x000fe200078e02a4 */
[----:B------:R-:W-:Y:S04]  /*3f60*/  BSSY B1, `(.L_x_142) ;  /* 0x0000006000017945 */ /* 0x000fe80003800000 */
[----:B------:R0:W-:Y:S01]  /*3f70*/  @!P4 STG.E.U8 desc[UR36][R8.64+0x69], R143 ;  /* 0x0000698f0800c986 */ /* 0x0001e2000c101124 */
[----:B------:R-:W-:Y:S05]  /*3f80*/  @P3 BRA `(.L_x_143) ;  /* 0x00000000000c3947 */ /* 0x000fea0003800000 */
[----:B--2---:R-:W3:Y:S02]  /*3f90*/  LDG.E.U8 R155, desc[UR36][R22.64+0x70] ;  /* 0x00007024169b7981 */ /* 0x004ee4000c1e1100 */
[----:B---3--:R-:W-:-:S05]  /*3fa0*/  PRMT R89, R155, 0x8880, RZ ;  /* 0x000088809b597816 */ /* 0x008fca00000000ff */
[----:B------:R-:W-:-:S07]  /*3fb0*/  IMAD R164, R89, R154, RZ ;  /* 0x0000009a59a47224 */ /* 0x000fce00078e02ff */
.L_x_143:
[----:B------:R-:W-:Y:S05]  /*3fc0*/  BSYNC B1 ;  /* 0x0000000000017941 */ /* 0x000fea0003800000 */
.L_x_142:
[----:B---3--:R-:W-:Y:S01]  /*3fd0*/  @!P3 IMAD R89, R144, R153, R164 ;  /* 0x000000999059b224 */ /* 0x008fe200078e02a4 */
[----:B------:R-:W-:Y:S04]  /*3fe0*/  BSSY B1, `(.L_x_144) ;  /* 0x0000006000017945 */ /* 0x000fe80003800000 */
[----:B------:R3:W-:Y:S01]  /*3ff0*/  @!P3 STG.E.U8 desc[UR36][R158.64+0x70], R89 ;  /* 0x000070599e00b986 */ /* 0x0007e2000c101124 */
[----:B------:R-:W-:Y:S05]  /*4000*/  @P5 BRA `(.L_x_145) ;  /* 0x00000000000c5947 */ /* 0x000fea0003800000 */
[----:B--2---:R-:W3:Y:S02]  /*4010*/  LDG.E.U8 R155, desc[UR36][R22.64+0x71] ;  /* 0x00007124169b7981 */ /* 0x004ee4000c1e1100 */
[----:B---3--:R-:W-:-:S05]  /*4020*/  PRMT R89, R155, 0x8880, RZ ;  /* 0x000088809b597816 */ /* 0x008fca00000000ff */
[----:B------:R-:W-:-:S07]  /*4030*/  IMAD R164, R89, R154, RZ ;  /* 0x0000009a59a47224 */ /* 0x000fce00078e02ff */
.L_x_145:
[----:B------:R-:W-:Y:S05]  /*4040*/  BSYNC B1 ;  /* 0x0000000000017941 */ /* 0x000fea0003800000 */
.L_x_144:
[----:B------:R-:W-:Y:S01]  /*4050*/  @!P5 IMAD R145, R145, R153, R164 ;  /* 0x000000999191d224 */ /* 0x000fe200078e02a4 */
[----:B------:R-:W-:Y:S04]  /*4060*/  BSSY B1, `(.L_x_146) ;  /* 0x0000006000017945 */ /* 0x000fe80003800000 */
[----:B------:R0:W-:Y:S01]  /*4070*/  @!P5 STG.E.U8 desc[UR36][R158.64+0x71], R145 ;  /* 0x000071919e00d986 */ /* 0x0001e2000c101124 */
[----:B------:R-:W-:Y:S05]  /*4080*/  @P2 BRA `(.L_x_147) ;  /* 0x00000000000c2947 */ /* 0x000fea0003800000 */
[----:B--2---:R-:W3:Y:S02]  /*4090*/  LDG.E.U8 R155, desc[UR36][R162.64+0x70] ;  /* 0x00007024a29b7981 */ /* 0x004ee4000c1e1100 */
[----:B---3--:R-:W-:-:S05]  /*40a0*/  PRMT R89, R155, 0x8880, RZ ;  /* 0x000088809b597816 */ /* 0x008fca00000000ff */
[----:B------:R-:W-:-:S07]  /*40b0*/  IMAD R164, R89, R154, RZ ;  /* 0x0000009a59a47224 */ /* 0x000fce00078e02ff */
.L_x_147:
[----:B------:R-:W-:Y:S05]  /*40c0*/  BSYNC B1 ;  /* 0x0000000000017941 */ /* 0x000fea0003800000 */
.L_x_146:
[C---:B------:R-:W-:Y:S01]  /*40d0*/  ISETP.LT.OR P4, PT, R3.reuse, 0x72, !P1 ;  /* 0x000000720300780c */ /* 0x040fe20004f81670 */
[----:B---3--:R-:W-:Y:S01]  /*40e0*/  @!P2 IMAD R89, R146, R153, R164 ;  /* 0x000000999259a224 */ /* 0x008fe200078e02a4 */
[----:B------:R-:W-:Y:S01]  /*40f0*/  BSSY B1, `(.L_x_148) ;  /* 0x000000b000017945 */ /* 0x000fe20003800000 */
[----:B------:R-:W-:Y:S02]  /*4100*/  ISETP.LT.OR P3, PT, R3, 0x79, !P0 ;  /* 0x000000790300780c */ /* 0x000fe40004761670 */
[----:B------:R-:W-:Y:S01]  /*4110*/  IADD3 R165, P5, R165, 0x80, RZ ;  /* 0x00000080a5a57810 */ /* 0x000fe20007fbe0ff */
[----:B------:R3:W-:Y:S01]  /*4120*/  @!P2 STG.E.U8 desc[UR36][R8.64+0x70], R89 ;  /* 0x000070590800a986 */ /* 0x0007e2000c101124 */
[C---:B------:R-:W-:Y:S02]  /*4130*/  ISETP.LT.OR P2, PT, R3.reuse, 0x79, !P1 ;  /* 0x000000790300780c */ /* 0x040fe40004f41670 */
[C---:B------:R-:W-:Y:S02]  /*4140*/  ISETP.LT.OR P0, PT, R3.reuse, 0x7a, !P0 ;  /* 0x0000007a0300780c */ /* 0x040fe40004701670 */
[----:B------:R-:W-:-:S02]  /*4150*/  ISETP.LT.OR P1, PT, R3, 0x7a, !P1 ;  /* 0x0000007a0300780c */ /* 0x000fc40004f21670 */
[----:B------:R-:W-:Y:S11]  /*4160*/  @P4 BRA `(.L_x_149) ;  /* 0x00000000000c4947 */ /* 0x000ff60003800000 */
[----:B--2---:R-:W3:Y:S02]  /*4170*/  LDG.E.U8 R155, desc[UR36][R162.64+0x71] ;  /* 0x00007124a29b7981 */ /* 0x004ee4000c1e1100 */
[----:B---3--:R-:W-:-:S05]  /*4180*/  PRMT R89, R155, 0x8880, RZ ;  /* 0x000088809b597816 */ /* 0x008fca00000000ff */
[----:B------:R-:W-:-:S07]  /*4190*/  IMAD R164, R89, R154, RZ ;  /* 0x0000009a59a47224 */ /* 0x000fce00078e02ff */
.L_x_149:
[----:B------:R-:W-:Y:S05]  /*41a0*/  BSYNC B1 ;  /* 0x0000000000017941 */ /* 0x000fea0003800000 */
.L_x_148:
[----:B------:R-:W-:Y:S01]  /*41b0*/  @!P4 IMAD R147, R147, R153, R164 ;  /* 0x000000999393c224 */ /* 0x000fe200078e02a4 */
[----:B------:R-:W-:Y:S04]  /*41c0*/  BSSY B1, `(.L_x_150) ;  /* 0x0000006000017945 */ /* 0x000fe80003800000 */
[----:B------:R0:W-:Y:S01]  /*41d0*/  @!P4 STG.E.U8 desc[UR36][R8.64+0x71], R147 ;  /* 0x000071930800c986 */ /* 0x0001e2000c101124 */
[----:B------:R-:W-:Y:S05]  /*41e0*/  @P3 BRA `(.L_x_151) ;  /* 0x00000000000c3947 */ /* 0x000fea0003800000 */
[----:B--2---:R-:W3:Y:S02]  /*41f0*/  LDG.E.U8 R155, desc[UR36][R22.64+0x78] ;  /* 0x00007824169b7981 */ /* 0x004ee4000c1e1100 */
[----:B---3--:R-:W-:-:S05]  /*4200*/  PRMT R89, R155, 0x8880, RZ ;  /* 0x000088809b597816 */ /* 0x008fca00000000ff */
[----:B------:R-:W-:-:S07]  /*4210*/  IMAD R164, R89, R154, RZ ;  /* 0x0000009a59a47224 */ /* 0x000fce00078e02ff */
.L_x_151:
[----:B------:R-:W-:Y:S05]  /*4220*/  BSYNC B1 ;  /* 0x0000000000017941 */ /* 0x000fea0003800000 */
.L_x_150:
[----:B---3--:R-:W-:Y:S01]  /*4230*/  @!P3 IMAD R89, R148, R153, R164 ;  /* 0x000000999459b224 */ /* 0x008fe200078e02a4 */
[----:B------:R-:W-:Y:S01]  /*4240*/  BSSY B1, `(.L_x_152) ;  /* 0x0000007000017945 */ /* 0x000fe20003800000 */
[----:B----4-:R-:W-:-:S03]  /*4250*/  IMAD.X R91, RZ, RZ, R5, P5 ;  /* 0x000000ffff5b7224 */ /* 0x010fc600028e0605 */
[----:B------:R3:W-:Y:S01]  /*4260*/  @!P3 STG.E.U8 desc[UR36][R158.64+0x78], R89 ;  /* 0x000078599e00b986 */ /* 0x0007e2000c101124 */
[----:B------:R-:W-:Y:S05]  /*4270*/  @P0 BRA `(.L_x_153) ;  /* 0x00000000000c0947 */ /* 0x000fea0003800000 */
[----:B--2---:R-:W2:Y:S02]  /*4280*/  LDG.E.U8 R155, desc[UR36][R22.64+0x79] ;  /* 0x00007924169b7981 */ /* 0x004ea4000c1e1100 */
[----:B--2---:R-:W-:-:S05]  /*4290*/  PRMT R5, R155, 0x8880, RZ ;  /* 0x000088809b057816 */ /* 0x004fca00000000ff */
[----:B------:R-:W-:-:S07]  /*42a0*/  IMAD R164, R5, R154, RZ ;  /* 0x0000009a05a47224 */ /* 0x000fce00078e02ff */
.L_x_153:
[----:B------:R-:W-:Y:S05]  /*42b0*/  BSYNC B1 ;  /* 0x0000000000017941 */ /* 0x000fea0003800000 */
.L_x_152:
[----:B------:R-:W-:Y:S01]  /*42c0*/  @!P0 IMAD R149, R149, R153, R164 ;  /* 0x0000009995958224 */ /* 0x000fe200078e02a4 */
[----:B------:R-:W-:Y:S01]  /*42d0*/  BSSY B1, `(.L_x_154) ;  /* 0x0000007000017945 */ /* 0x000fe20003800000 */
[----:B------:R-:W-:-:S03]  /*42e0*/  IMAD R4, R91, R156, RZ ;  /* 0x0000009c5b047224 */ /* 0x000fc600078e02ff */
[----:B------:R4:W-:Y:S01]  /*42f0*/  @!P0 STG.E.U8 desc[UR36][R158.64+0x79], R149 ;  /* 0x000079959e008986 */ /* 0x0009e2000c101124 */
[----:B------:R-:W-:Y:S05]  /*4300*/  @P2 BRA `(.L_x_155) ;  /* 0x00000000000c2947 */ /* 0x000fea0003800000 */
[----:B--2---:R-:W2:Y:S02]  /*4310*/  LDG.E.U8 R155, desc[UR36][R162.64+0x78] ;  /* 0x00007824a29b7981 */ /* 0x004ea4000c1e1100 */
[----:B--2---:R-:W-:-:S05]  /*4320*/  PRMT R5, R155, 0x8880, RZ ;  /* 0x000088809b057816 */ /* 0x004fca00000000ff */
[----:B------:R-:W-:-:S07]  /*4330*/  IMAD R164, R5, R154, RZ ;  /* 0x0000009a05a47224 */ /* 0x000fce00078e02ff */
.L_x_155:
[----:B------:R-:W-:Y:S05]  /*4340*/  BSYNC B1 ;  /* 0x0000000000017941 */ /* 0x000fea0003800000 */
.L_x_154:
[----:B------:R-:W-:Y:S01]  /*4350*/  @!P2 IMAD R5, R150, R153, R164 ;  /* 0x000000999605a224 */ /* 0x000fe200078e02a4 */
[----:B------:R-:W-:Y:S01]  /*4360*/  BSSY B1, `(.L_x_156) ;  /* 0x0000009000017945 */ /* 0x000fe20003800000 */
[C---:B0-----:R-:W-:Y:S02]  /*4370*/  IMAD R23, R165.reuse, R157, R4 ;  /* 0x0000009da5177224 */ /* 0x041fe400078e0204 */
[CC--:B------:R-:W-:Y:S01]  /*4380*/  IMAD.WIDE.U32 R160, R165.reuse, R156.reuse, R160 ;  /* 0x0000009ca5a07225 */ /* 0x0c0fe200078e00a0 */
[----:B------:R0:W-:Y:S03]  /*4390*/  @!P2 STG.E.U8 desc[UR36][R8.64+0x78], R5 ;  /* 0x000078050800a986 */ /* 0x0001e6000c101124 */
[----:B------:R-:W-:Y:S01]  /*43a0*/  IMAD.WIDE.U32 R156, R165, R156, R20 ;  /* 0x0000009ca59c7225 */ /* 0x000fe200078e0014 */
[----:B------:R-:W-:Y:S06]  /*43b0*/  @P1 BRA `(.L_x_157) ;  /* 0x00000000000c1947 */ /* 0x000fec0003800000 */
[----:B--2---:R-:W0:Y:S02]  /*43c0*/  LDG.E.U8 R155, desc[UR36][R162.64+0x79] ;  /* 0x00007924a29b7981 */ /* 0x004e24000c1e1100 */
[----:B0-----:R-:W-:-:S05]  /*43d0*/  PRMT R5, R155, 0x8880, RZ ;  /* 0x000088809b057816 */ /* 0x001fca00000000ff */
[----:B------:R-:W-:-:S07]  /*43e0*/  IMAD R164, R5, R154, RZ ;  /* 0x0000009a05a47224 */ /* 0x000fce00078e02ff */
.L_x_157:
[----:B------:R-:W-:Y:S05]  /*43f0*/  BSYNC B1 ;  /* 0x0000000000017941 */ /* 0x000fea0003800000 */
.L_x_156:
[----:B------:R-:W-:Y:S01]  /*4400*/  @!P1 IMAD R151, R151, R153, R164 ;  /* 0x0000009997979224 */ /* 0x000fe200078e02a4 */
[----:B------:R-:W-:Y:S01]  /*4410*/  ISETP.GE.AND P2, PT, R0, 0x81, PT ;  /* 0x000000810000780c */ /* 0x000fe20003f46270 */
[----:B------:R-:W-:Y:S01]  /*4420*/  BSSY B1, `(.L_x_158) ;  /* 0x000000c000017945 */ /* 0x000fe20003800000 */
[----:B------:R-:W-:Y:S02]  /*4430*/  IADD3 R4, P5, R156, R12, RZ ;  /* 0x0000000c9c047210 */ /* 0x000fe40007fbe0ff */
[----:B------:R1:W-:Y:S01]  /*4440*/  @!P1 STG.E.U8 desc[UR36][R8.64+0x79], R151 ;  /* 0x0000799708009986 */ /* 0x0003e2000c101124 */
[----:B------:R-:W-:Y:S02]  /*4450*/  ISETP.LT.OR P1, PT, R3, 0x1, !P2 ;  /* 0x000000010300780c */ /* 0x000fe40005721670 */
[----:B0-----:R-:W-:Y:S02]  /*4460*/  IADD3.X R5, R13, R157, R23, P5, !PT ;  /* 0x0000009d0d057210 */ /* 0x001fe40002ffe417 */
[----:B------:R-:W-:-:S02]  /*4470*/  ISETP.GE.AND P0, PT, R0, 0x89, PT ;  /* 0x000000890000780c */ /* 0x000fc40003f06270 */
[----:B------:R-:W-:Y:S02]  /*4480*/  IADD3 R12, P4, P3, R14, R12, R160 ;  /* 0x0000000c0e0c7210 */ /* 0x000fe40007b9e0a0 */
[----:B------:R-:W-:-:S05]  /*4490*/  ISETP.LT.OR P5, PT, R3, 0x2, !P2 ;  /* 0x000000020300780c */ /* 0x000fca00057a1670 */
[----:B-1----:R-:W-:Y:S08]  /*44a0*/  @P1 BRA `(.L_x_159) ;  /* 0x00000000000c1947 */ /* 0x002ff00003800000 */
[----:B--2---:R-:W2:Y:S02]  /*44b0*/  LDG.E.U8 R155, desc[UR36][R4.64] ;  /* 0x00000024049b7981 */ /* 0x004ea4000c1e1100 */
[----:B--2---:R-:W-:-:S05]  /*44c0*/  PRMT R9, R155, 0x8880, RZ ;  /* 0x000088809b097816 */ /* 0x004fca00000000ff */
[----:B------:R-:W-:-:S07]  /*44d0*/  IMAD R164, R9, R154, RZ ;  /* 0x0000009a09a47224 */ /* 0x000fce00078e02ff */
.L_x_159:
[----:B------:R-:W-:Y:S05]  /*44e0*/  BSYNC B1 ;  /* 0x0000000000017941 */ /* 0x000fea0003800000 */
.L_x_158:
[----:B------:R-:W-:Y:S01]  /*44f0*/  @!P1 IMAD R9, R24, R153, R164 ;  /* 0x0000009918099224 */ /* 0x000fe200078e02a4 */
[----:B------:R-:W-:Y:S01]  /*4500*/  BSSY B1, `(.L_x_160) ;  /* 0x0000007000017945 */ /* 0x000fe20003800000 */
[----:B------:R-:W-:-:S03]  /*4510*/  IMAD.IADD R160, R23, 0x1, R161 ;  /* 0x0000000117a07824 */ /* 0x000fc600078e02a1 */
[----:B------:R0:W-:Y:S01]  /*4520*/  @!P1 STG.E.U8 desc[UR36][R6.64], R9 ;  /* 0x0000000906009986 */ /* 0x0001e2000c101124 */
[----:B------:R-:W-:Y:S05]  /*4530*/  @P5 BRA `(.L_x_161) ;  /* 0x00000000000c5947 */ /* 0x000fea0003800000 */
[----:B--2---:R-:W0:Y:S02]  /*4540*/  LDG.E.U8 R155, desc[UR36][R4.64+0x1] ;  /* 0x00000124049b7981 */ /* 0x004e24000c1e1100 */
[----:B0-----:R-:W-:-:S05]  /*4550*/  PRMT R9, R155, 0x8880, RZ ;  /* 0x000088809b097816 */ /* 0x001fca00000000ff */
[----:B------:R-:W-:-:S07]  /*4560*/  IMAD R164, R9, R154, RZ ;  /* 0x0000009a09a47224 */ /* 0x000fce00078e02ff */
.L_x_161:
[----:B------:R-:W-:Y:S05]  /*4570*/  BSYNC B1 ;  /* 0x0000000000017941 */ /* 0x000fea0003800000 */
.L_x_160:
[----:B------:R-:W-:Y:S01]  /*4580*/  ISETP.LT.OR P1, PT, R3, 0x1, !P0 ;  /* 0x000000010300780c */ /* 0x000fe20004721670 */
[----:B------:R-:W-:Y:S01]  /*4590*/  @!P5 IMAD R25, R25, R153, R164 ;  /* 0x000000991919d224 */ /* 0x000fe200078e02a4 */
[----:B------:R-:W-:Y:S01]  /*45a0*/  BSSY B1, `(.L_x_162) ;  /* 0x000000a000017945 */ /* 0x000fe20003800000 */
[----:B------:R-:W-:Y:S02]  /*45b0*/  IADD3.X R13, R21, R13, R160, P4, P3 ;  /* 0x0000000d150d7210 */ /* 0x000fe400027e64a0 */
[C---:B------:R-:W-:Y:S01]  /*45c0*/  ISETP.LT.OR P4, PT, R3.reuse, 0x2, !P0 ;  /* 0x000000020300780c */ /* 0x040fe20004781670 */
[----:B------:R1:W-:Y:S01]  /*45d0*/  @!P5 STG.E.U8 desc[UR36][R6.64+0x1], R25 ;  /* 0x000001190600d986 */ /* 0x0003e2000c101124 */
[C---:B------:R-:W-:Y:S02]  /*45e0*/  ISETP.LT.OR P5, PT, R3.reuse, 0x9, !P2 ;  /* 0x000000090300780c */ /* 0x040fe400057a1670 */
[----:B------:R-:W-:-:S04]  /*45f0*/  ISETP.LT.OR P3, PT, R3, 0xa, !P2 ;  /* 0x0000000a0300780c */ /* 0x000fc80005761670 */
[----:B------:R-:W-:Y:S09]  /*4600*/  @P1 BRA `(.L_x_163) ;  /* 0x00000000000c1947 */ /* 0x000ff20003800000 */
[----:B--2---:R-:W0:Y:S02]  /*4610*/  LDG.E.U8 R155, desc[UR36][R12.64] ;  /* 0x000000240c9b7981 */ /* 0x004e24000c1e1100 */
[----:B0-----:R-:W-:-:S05]  /*4620*/  PRMT R9, R155, 0x8880, RZ ;  /* 0x000088809b097816 */ /* 0x001fca00000000ff */
[----:B------:R-:W-:-:S07]  /*4630*/  IMAD R164, R9, R154, RZ ;  /* 0x0000009a09a47224 */ /* 0x000fce00078e02ff */
.L_x_163:
[----:B------:R-:W-:Y:S05]  /*4640*/  BSYNC B1 ;  /* 0x0000000000017941 */ /* 0x000fea0003800000 */
.L_x_162:
[----:B0-----:R-:W-:Y:S01]  /*4650*/  @!P1 IMAD R9, R26, R153, R164 ;  /* 0x000000991a099224 */ /* 0x001fe200078e02a4 */
[----:B------:R-:W-:Y:S04]  /*4660*/  BSSY B1, `(.L_x_164) ;  /* 0x0000006000017945 */ /* 0x000fe80003800000 */
[----:B------:R0:W-:Y:S01]  /*4670*/  @!P1 STG.E.U8 desc[UR36][R10.64], R9 ;  /* 0x000000090a009986 */ /* 0x0001e2000c101124 */
[----:B------:R-:W-:Y:S05]  /*4680*/  @P4 BRA `(.L_x_165) ;  /* 0x00000000000c4947 */ /* 0x000fea0003800000 */
[----:B--2---:R-:W0:Y:S02]  /*4690*/  LDG.E.U8 R155, desc[UR36][R12.64+0x1] ;  /* 0x000001240c9b7981 */ /* 0x004e24000c1e1100 */
[----:B0-----:R-:W-:-:S05]  /*46a0*/  PRMT R9, R155, 0x8880, RZ ;  /* 0x000088809b097816 */ /* 0x001fca00000000ff */
[----:B------:R-:W-:-:S07]  /*46b0*/  IMAD R164, R9, R154, RZ ;  /* 0x0000009a09a47224 */ /* 0x000fce00078e02ff */
.L_x_165:
[----:B------:R-:W-:Y:S05]  /*46c0*/  BSYNC B1 ;  /* 0x0000000000017941 */ /* 0x000fea0003800000 */
.L_x_164:
[----:B------:R-:W-:Y:S01]  /*46d0*/  @!P4 IMAD R27, R27, R153, R164 ;  /* 0x000000991b1bc224 */ /* 0x000fe200078e02a4 */
[----:B------:R-:W-:Y:S04]  /*46e0*/  BSSY B1, `(.L_x_166) ;  /* 0x0000006000017945 */ /* 0x000fe80003800000 */
[----:B------:R0:W-:Y:S01]  /*46f0*/  @!P4 STG.E.U8 desc[UR36][R10.64+0x1], R27 ;  /* 0x0000011b0a00c986 */ /* 0x0001e2000c101124 */
[----:B------:R-:W-:Y:S05]  /*4700*/  @P5 BRA `(.L_x_167) ;  /* 0x00000000000c5947 */ /* 0x000fea0003800000 */
[----:B--2---:R-:W0:Y:S02]  /*4710*/  LDG.E.U8 R155, desc[UR36][R4.64+0x8] ;  /* 0x00000824049b7981 */ /* 0x004e24000c1e1100 */
[----:B0-----:R-:W-:-:S05]  /*4720*/  PRMT R9, R155, 0x8880, RZ ;  /* 0x000088809b097816 */ /* 0x001fca00000000ff */
[----:B------:R-:W-:-:S07]  /*4730*/  IMAD R164, R9, R154, RZ ;  /* 0x0000009a09a47224 */ /* 0x000fce00078e02ff */
.L_x_167:
[----:B------:R-:W-:Y:S05]  /*4740*/  BSYNC B1 ;  /* 0x0000000000017941 */ /* 0x000fea0003800000 */
.L_x_166:
[----:B0-----:R-:W-:Y:S01]  /*4750*/  @!P5 IMAD R9, R28, R153, R164 ;  /* 0x000000991c09d224 */ /* 0x001fe200078e02a4 */
[----:B------:R-:W-:Y:S04]  /*4760*/  BSSY B1, `(.L_x_168) ;  /* 0x0000006000017945 */ /* 0x000fe80003800000 */
[----:B------:R0:W-:Y:S01]  /*4770*/  @!P5 STG.E.U8 desc[UR36][R6.64+0x8], R9 ;  /* 0x000008090600d986 */ /* 0x0001e2000c101124 */
[----:B------:R-:W-:Y:S05]  /*4780*/  @P3 BRA `(.L_x_169) ;  /* 0x00000000000c3947 */ /* 0x000fea0003800000 */
[----:B--2---:R-:W0:Y:S02]  /*4790*/  LDG.E.U8 R155, desc[UR36][R4.64+0x9] ;  /* 0x00000924049b7981 */ /* 0x004e24000c1e1100 */
[----:B0-----:R-:W-:-:S05]  /*47a0*/  PRMT R9, R155, 0x8880, RZ ;  /* 0x000088809b097816 */ /* 0x001fca00000000ff */
[----:B------:R-:W-:-:S07]  /*47b0*/  IMAD R164, R9, R154, RZ ;  /* 0x0000009a09a47224 */ /* 0x000fce00078e02ff */
.L_x_169:
[----:B------:R-:W-:Y:S05]  /*47c0*/  BSYNC B1 ;  /* 0x0000000000017941 */ /* 0x000fea0003800000 */
.L_x_168:
[----:B------:R-:W-:Y:S01]  /*47d0*/  ISETP.LT.OR P5, PT, R3, 0x9, !P0 ;  /* 0x000000090300780c */ /* 0x000fe200047a1670 */
[----:B------:R-:W-:Y:S01]  /*47e0*/  @!P3 IMAD R29, R29, R153, R164 ;  /* 0x000000991d1db224 */ /* 0x000fe200078e02a4 */
[----:B------:R-:W-:Y:S01]  /*47f0*/  BSSY B1, `(.L_x_170) ;  /* 0x0000009000017945 */ /* 0x000fe20003800000 */
[C---:B------:R-:W-:Y:S02]  /*4800*/  ISETP.LT.OR P4, PT, R3.reuse, 0xa, !P0 ;  /* 0x0000000a0300780c */ /* 0x040fe40004781670 */
[C---:B------:R-:W-:Y:S01]  /*4810*/  ISETP.LT.OR P1, PT, R3.reuse, 0x12, !P2 ;  /* 0x000000120300780c */ /* 0x040fe20005721670 */
[----:B------:R0:W-:Y:S01]  /*4820*/  @!P3 STG.E.U8 desc[UR36][R6.64+0x9], R29 ;  /* 0x0000091d0600b986 */ /* 0x0001e2000c101124 */
[----:B------:R-:W-:-:S06]  /*4830*/  ISETP.LT.OR P3, PT, R3, 0x11, !P2 ;  /* 0x000000110300780c */ /* 0x000fcc0005761670 */
[----:B------:R-:W-:Y:S07]  /*4840*/  @P5 BRA `(.L_x_171) ;  /* 0x00000000000c5947 */ /* 0x000fee0003800000 */
[----:B--2---:R-:W0:Y:S02]  /*4850*/  LDG.E.U8 R155, desc[UR36][R12.64+0x8] ;  /* 0x000008240c9b7981 */ /* 0x004e24000c1e1100 */
[----:B0-----:R-:W-:-:S05]  /*4860*/  PRMT R9, R155, 0x8880, RZ ;  /* 0x000088809b097816 */ /* 0x001fca00000000ff */
[----:B------:R-:W-:-:S07]  /*4870*/  IMAD R164, R9, R154, RZ ;  /* 0x0000009a09a47224 */ /* 0x000fce00078e02ff */
.L_x_171:
[----:B------:R-:W-:Y:S05]  /*4880*/  BSYNC B1 ;  /* 0x0000000000017941 */ /* 0x000fea0003800000 */
.L_x_170:
[----:B0-----:R-:W-:Y:S01]  /*4890*/  @!P5 IMAD R9, R30, R153, R164 ;  /* 0x000000991e09d224 */ /* 0x001fe200078e02a4 */
[----:B------:R-:W-:Y:S04]  /*48a0*/  BSSY B1, `(.L_x_172) ;  /* 0x0000006000017945 */ /* 0x000fe80003800000 */
[----:B------:R0:W-:Y:S01]  /*48b0*/  @!P5 STG.E.U8 desc[UR36][R10.64+0x8], R9 ;  /* 0x000008090a00d986 */ /* 0x0001e2000c101124 */
[----:B------:R-:W-:Y:S05]  /*48c0*/  @P4 BRA `(.L_x_173) ;  /* 0x00000000000c4947 */ /* 0x000fea0003800000 */
[----:B--2---:R-:W0:Y:S02]  /*48d0*/  LDG.E.U8 R155, desc[UR36][R12.64+0x9] ;  /* 0x000009240c9b7981 */ /* 0x004e24000c1e1100 */
[----:B0-----:R-:W-:-:S05]  /*48e0*/  PRMT R9, R155, 0x8880, RZ ;  /* 0x000088809b097816 */ /* 0x001fca00000000ff */
[----:B------:R-:W-:-:S07]  /*48f0*/  IMAD R164, R9, R154, RZ ;  /* 0x0000009a09a47224 */ /* 0x000fce00078e02ff */
.L_x_173:
[----:B------:R-:W-:Y:S05]  /*4900*/  BSYNC B1 ;  /* 0x0000000000017941 */ /* 0x000fea0003800000 */
.L_x_172:
[----:B------:R-:W-:Y:S01]  /*4910*/  @!P4 IMAD R31, R31, R153, R164 ;  /* 0x000000991f1fc224 */ /* 0x000fe200078e02a4 */
[----:B------:R-:W-:Y:S04]  /*4920*/  BSSY B1, `(.L_x_174) ;  /* 0x0000006000017945 */ /* 0x000fe80003800000 */
[----:B------:R0:W-:Y:S01]  /*4930*/  @!P4 STG.E.U8 desc[UR36][R10.64+0x9], R31 ;  /* 0x0000091f0a00c986 */ /* 0x0001e2000c101124 */
[----:B------:R-:W-:Y:S05]  /*4940*/  @P3 BRA `(.L_x_175) ;  /* 0x00000000000c3947 */ /* 0x000fea0003800000 */
[----:B--2---:R-:W0:Y:S02]  /*4950*/  LDG.E.U8 R155, desc[UR36][R4.64+0x10] ;  /* 0x00001024049b7981 */ /* 0x004e24000c1e1100 */
[----:B0-----:R-:W-:-:S05]  /*4960*/  PRMT R9, R155, 0x8880, RZ ;  /* 0x000088809b097816 */ /* 0x001fca00000000ff */
[----:B------:R-:W-:-:S07]  /*4970*/  IMAD R164, R9, R154, RZ ;  /* 0x0000009a09a47224 */ /* 0x000fce00078e02ff */
.L_x_175:
[----:B------:R-:W-:Y:S05]  /*4980*/  BSYNC B1 ;  /* 0x0000000000017941 */ /* 0x000fea0003800000 */
.L_x_174:
[----:B0-----:R-:W-:Y:S01]  /*4990*/  @!P3 IMAD R9, R32, R153, R164 ;  /* 0x000000992009b224 */ /* 0x001fe200078e02a4 */
[----:B------:R-:W-:Y:S04]  /*49a0*/  BSSY B1, `(.L_x_176) ;  /* 0x0000006000017945 */ /* 0x000fe80003800000 */
[----:B------:R0:W-:Y:S01]  /*49b0*/  @!P3 STG.E.U8 desc[UR36][R6.64+0x10], R9 ;  /* 0x000010090600b986 */ /* 0x0001e2000c101124 */
[----:B------:R-:W-:Y:S05]  /*49c0*/  @P1 BRA `(.L_x_177) ;  /* 0x00000000000c1947 */ /* 0x000fea0003800000 */
[----:B--2---:R-:W0:Y:S02]  /*49d0*/  LDG.E.U8 R155, desc[UR36][R4.64+0x11] ;  /* 0x00001124049b7981 */ /* 0x004e24000c1e1100 */
[----:B0-----:R-:W-:-:S05]  /*49e0*/  PRMT R9, R155, 0x8880, RZ ;  /* 0x000088809b097816 */ /* 0x001fca00000000ff */
[----:B------:R-:W-:-:S07]  /*49f0*/  IMAD R164, R9, R154, RZ ;  /* 0x0000009a09a47224 */ /* 0x000fce00078e02ff */
.L_x_177:
[----:B------:R-:W-:Y:S05]  /*4a00*/  BSYNC B1 ;  /* 0x0000000000017941 */ /* 0x000fea0003800000 */
.L_x_176:
        /* <DEDUP_REMOVED lines=11> */
.L_x_179:
[----:B------:R-:W-:Y:S05]  /*4ac0*/  BSYNC B1 ;  /* 0x0000000000017941 */ /* 0x000fea0003800000 */
.L_x_178:
[----:B0-----:R-:W-:Y:S01]  /*4ad0*/  @!P4 IMAD R9, R34, R153, R164 ;  /* 0x000000992209c224 */ /* 0x001fe200078e02a4 */
[----:B------:R-:W-:Y:S04]  /*4ae0*/  BSSY B1, `(.L_x_180) ;  /* 0x0000006000017945 */ /* 0x000fe80003800000 */
[----:B------:R0:W-:Y:S01]  /*4af0*/  @!P4 STG.E.U8 desc[UR36][R10.64+0x10], R9 ;  /* 0x000010090a00c986 */ /* 0x0001e2000c101124 */
[----:B------:R-:W-:Y:S05]  /*4b00*/  @P3 BRA `(.L_x_181) ;  /* 0x00000000000c3947 */ /* 0x000fea0003800000 */
[----:B--2---:R-:W0:Y:S02]  /*4b10*/  LDG.E.U8 R155, desc[UR36][R12.64+0x11] ;  /* 0x000011240c9b7981 */ /* 0x004e24000c1e1100 */
[----:B0-----:R-:W-:-:S05]  /*4b20*/  PRMT R9, R155, 0x8880, RZ ;  /* 0x000088809b097816 */ /* 0x001fca00000000ff */
[----:B------:R-:W-:-:S07]  /*4b30*/  IMAD R164, R9, R154, RZ ;  /* 0x0000009a09a47224 */ /* 0x000fce00078e02ff */
.L_x_181:
[----:B------:R-:W-:Y:S05]  /*4b40*/  BSYNC B1 ;  /* 0x0000000000017941 */ /* 0x000fea0003800000 */
.L_x_180:
[----:B------:R-:W-:Y:S01]  /*4b50*/  @!P3 IMAD R35, R35, R153, R164 ;  /* 0x000000992323b224 */ /* 0x000fe200078e02a4 */
[----:B------:R-:W-:Y:S04]  /*4b60*/  BSSY B1, `(.L_x_182) ;  /* 0x0000006000017945 */ /* 0x000fe80003800000 */
[----:B------:R0:W-:Y:S01]  /*4b70*/  @!P3 STG.E.U8 desc[UR36][R10.64+0x11], R35 ;  /* 0x000011230a00b986 */ /* 0x0001e2000c101124 */
[----:B------:R-:W-:Y:S05]  /*4b80*/  @P5 BRA `(.L_x_183) ;  /* 0x00000000000c5947 */ /* 0x000fea0003800000 */
[----:B--2---:R-:W0:Y:S02]  /*4b90*/  LDG.E.U8 R155, desc[UR36][R4.64+0x18] ;  /* 0x00001824049b7981 */ /* 0x004e24000c1e1100 */
[----:B0-----:R-:W-:-:S05]  /*4ba0*/  PRMT R9, R155, 0x8880, RZ ;  /* 0x000088809b097816 */ /* 0x001fca00000000ff */
[----:B------:R-:W-:-:S07]  /*4bb0*/  IMAD R164, R9, R154, RZ ;  /* 0x0000009a09a47224 */ /* 0x000fce00078e02ff */
.L_x_183:
[----:B------:R-:W-:Y:S05]  /*4bc0*/  BSYNC B1 ;  /* 0x0000000000017941 */ /* 0x000fea0003800000 */
.L_x_182:
[----:B0-----:R-:W-:Y:S01]  /*4bd0*/  @!P5 IMAD R9, R36, R153, R164 ;  /* 0x000000992409d224 */ /* 0x001fe200078e02a4 */
[----:B------:R-:W-:Y:S04]  /*4be0*/  BSSY B1, `(.L_x_184) ;  /* 0x0000006000017945 */ /* 0x000fe80003800000 */
[----:B------:R0:W-:Y:S01]  /*4bf0*/  @!P5 STG.E.U8 desc[UR36][R6.64+0x18], R9 ;  /* 0x000018090600d986 */ /* 0x0001e2000c101124 */
[----:B------:R-:W-:Y:S05]  /*4c00*/  @P1 BRA `(.L_x_185) ;  /* 0x00000000000c1947 */ /* 0x000fea0003800000 */
[----:B--2---:R-:W0:Y:S02]  /*4c10*/  LDG.E.U8 R155, desc[UR36][R4.64+0x19] ;  /* 0x00001924049b7981 */ /* 0x004e24000c1e1100 */
[----:B0-----:R-:W-:-:S05]  /*4c20*/  PRMT R9, R155, 0x8880, RZ ;  /* 0x000088809b097816 */ /* 0x001fca00000000ff */
[----:B------:R-:W-:-:S07]  /*4c30*/  IMAD R164, R9, R154, RZ ;  /* 0x0000009a09a47224 */ /* 0x000fce00078e02ff */
.L_x_185:
[----:B------:R-:W-:Y:S05]  /*4c40*/  BSYNC B1 ;  /* 0x0000000000017941 */ /* 0x000fea0003800000 */
.L_x_184:
        /* <DEDUP_REMOVED lines=11> */
.L_x_187:
[----:B------:R-:W-:Y:S05]  /*4d00*/  BSYNC B1 ;  /* 0x0000000000017941 */ /* 0x000fea0003800000 */
.L_x_186:
[----:B0-----:R-:W-:Y:S01]  /*4d10*/  @!P4 IMAD R9, R38, R153, R164 ;  /* 0x000000992609c224 */ /* 0x001fe200078e02a4 */
[----:B------:R-:W-:Y:S04]  /*4d20*/  BSSY B1, `(.L_x_188) ;  /* 0x0000006000017945 */ /* 0x000fe80003800000 */
[----:B------:R0:W-:Y:S01]  /*4d30*/  @!P4 STG.E.U8 desc[UR36][R10.64+0x18], R9 ;  /* 0x000018090a00c986 */ /* 0x0001e2000c101124 */
[----:B------:R-:W-:Y:S05]  /*4d40*/  @P3 BRA `(.L_x_189) ;  /* 0x00000000000c3947 */ /* 0x000fea0003800000 */
[----:B--2---:R-:W0:Y:S02]  /*4d50*/  LDG.E.U8 R155, desc[UR36][R12.64+0x19] ;  /* 0x000019240c9b7981 */ /* 0x004e24000c1e1100 */
[----:B0-----:R-:W-:-:S05]  /*4d60*/  PRMT R9, R155, 0x8880, RZ ;  /* 0x000088809b097816 */ /* 0x001fca00000000ff */
[----:B------:R-:W-:-:S07]  /*4d70*/  IMAD R164, R9, R154, RZ ;  /* 0x0000009a09a47224 */ /* 0x000fce00078e02ff */
.L_x_189:
[----:B------:R-:W-:Y:S05]  /*4d80*/  BSYNC B1 ;  /* 0x0000000000017941 */ /* 0x000fea0003800000 */
.L_x_188:
[----:B------:R-:W-:Y:S01]  /*4d90*/  @!P3 IMAD R39, R39, R153, R164 ;  /* 0x000000992727b224 */ /* 0x000fe200078e02a4 */
[----:B------:R-:W-:Y:S04]  /*4da0*/  BSSY B1, `(.L_x_190) ;  /* 0x0000006000017945 */ /* 0x000fe80003800000 */
[----:B------:R0:W-:Y:S01]  /*4db0*/  @!P3 STG.E.U8 desc[UR36][R10.64+0x19], R39 ;  /* 0x000019270a00b986 */ /* 0x0001e2000c101124 */
[----:B------:R-:W-:Y:S05]  /*4dc0*/  @P5 BRA `(.L_x_191) ;  /* 0x00000000000c5947 */ /* 0x000fea0003800000 */
[----:B--2---:R-:W0:Y:S02]  /*4dd0*/  LDG.E.U8 R155, desc[UR36][R4.64+0x20] ;  /* 0x00002024049b7981 */ /* 0x004e24000c1e1100 */
[----:B0-----:R-:W-:-:S05]  /*4de0*/  PRMT R9, R155, 0x8880, RZ ;  /* 0x000088809b097816 */ /* 0x001fca00000000ff */
[----:B------:R-:W-:-:S07]  /*4df0*/  IMAD R164, R9, R154, RZ ;  /* 0x0000009a09a47224 */ /* 0x000fce00078e02ff */
.L_x_191:
[----:B------:R-:W-:Y:S05]  /*4e00*/  BSYNC B1 ;  /* 0x0000000000017941 */ /* 0x000fea0003800000 */
.L_x_190:
[----:B0-----:R-:W-:Y:S01]  /*4e10*/  @!P5 IMAD R9, R40, R153, R164 ;  /* 0x000000992809d224 */ /* 0x001fe200078e02a4 */
[----:B------:R-:W-:Y:S04]  /*4e20*/  BSSY B1, `(.L_x_192) ;  /* 0x0000006000017945 */ /* 0x000fe80003800000 */
[----:B------:R0:W-:Y:S01]  /*4e30*/  @!P5 STG.E.U8 desc[UR36][R6.64+0x20], R9 ;  /* 0x000020090600d986 */ /* 0x0001e2000c101124 */
[----:B------:R-:W-:Y:S05]  /*4e40*/  @P1 BRA `(.L_x_193) ;  /* 0x00000000000c1947 */ /* 0x000fea0003800000 */
[----:B--2---:R-:W0:Y:S02]  /*4e50*/  LDG.E.U8 R155, desc[UR36][R4.64+0x21] ;  /* 0x00002124049b7981 */ /* 0x004e24000c1e1100 */
[----:B0-----:R-:W-:-:S05]  /*4e60*/  PRMT R9, R155, 0x8880, RZ ;  /* 0x000088809b097816 */ /* 0x001fca00000000ff */
[----:B------:R-:W-:-:S07]  /*4e70*/  IMAD R164, R9, R154, RZ ;  /* 0x0000009a09a47224 */ /* 0x000fce00078e02ff */
.L_x_193:
[----:B------:R-:W-:Y:S05]  /*4e80*/  BSYNC B1 ;  /* 0x0000000000017941 */ /* 0x000fea0003800000 */
.L_x_192:
        /* <DEDUP_REMOVED lines=11> */
.L_x_195:
[----:B------:R-:W-:Y:S05]  /*4f40*/  BSYNC B1 ;  /* 0x0000000000017941 */ /* 0x000fea0003800000 */
.L_x_194:
[----:B0-----:R-:W-:Y:S01]  /*4f50*/  @!P4 IMAD R9, R42, R153, R164 ;  /* 0x000000992a09c224 */ /* 0x001fe200078e02a4 */
[----:B------:R-:W-:Y:S04]  /*4f60*/  BSSY B1, `(.L_x_196) ;  /* 0x0000006000017945 */ /* 0x000fe80003800000 */
[----:B------:R0:W-:Y:S01]  /*4f70*/  @!P4 STG.E.U8 desc[UR36][R10.64+0x20], R9 ;  /* 0x000020090a00c986 */ /* 0x0001e2000c101124 */
[----:B------:R-:W-:Y:S05]  /*4f80*/  @P3 BRA `(.L_x_197) ;  /* 0x00000000000c3947 */ /* 0x000fea0003800000 */
[----:B--2---:R-:W0:Y:S02]  /*4f90*/  LDG.E.U8 R155, desc[UR36][R12.64+0x21] ;  /* 0x000021240c9b7981 */ /* 0x004e24000c1e1100 */
[----:B0-----:R-:W-:-:S05]  /*4fa0*/  PRMT R9, R155, 0x8880, RZ ;  /* 0x000088809b097816 */ /* 0x001fca00000000ff */
[----:B------:R-:W-:-:S07]  /*4fb0*/  IMAD R164, R9, R154, RZ ;  /* 0x0000009a09a47224 */ /* 0x000fce00078e02ff */
.L_x_197:
[----:B------:R-:W-:Y:S05]  /*4fc0*/  BSYNC B1 ;  /* 0x0000000000017941 */ /* 0x000fea0003800000 */
.L_x_196:
[----:B------:R-:W-:Y:S01]  /*4fd0*/  @!P3 IMAD R43, R43, R153, R164 ;  /* 0x000000992b2bb224 */ /* 0x000fe200078e02a4 */
[----:B------:R-:W-:Y:S04]  /*4fe0*/  BSSY B1, `(.L_x_198) ;  /* 0x0000006000017945 */ /* 0x000fe80003800000 */
[----:B------:R0:W-:Y:S01]  /*4ff0*/  @!P3 STG.E.U8 desc[UR36][R10.64+0x21], R43 ;  /* 0x0000212b0a00b986 */ /* 0x0001e2000c101124 */
[----:B------:R-:W-:Y:S05]  /*5000*/  @P5 BRA `(.L_x_199) ;  /* 0x00000000000c5947 */ /* 0x000fea0003800000 */
[----:B--2---:R-:W0:Y:S02]  /*5010*/  LDG.E.U8 R155, desc[UR36][R4.64+0x28] ;  /* 0x00002824049b7981 */ /* 0x004e24000c1e1100 */
[----:B0-----:R-:W-:-:S05]  /*5020*/  PRMT R9, R155, 0x8880, RZ ;  /* 0x000088809b097816 */ /* 0x001fca00000000ff */
[----:B------:R-:W-:-:S07]  /*5030*/  IMAD R164, R9, R154, RZ ;  /* 0x0000009a09a47224 */ /* 0x000fce00078e02ff */
.L_x_199:
[----:B------:R-:W-:Y:S05]  /*5040*/  BSYNC B1 ;  /* 0x0000000000017941 */ /* 0x000fea0003800000 */
.L_x_198:
[----:B0-----:R-:W-:Y:S01]  /*5050*/  @!P5 IMAD R9, R44, R153, R164 ;  /* 0x000000992c09d224 */ /* 0x001fe200078e02a4 */
[----:B------:R-:W-:Y:S04]  /*5060*/  BSSY B1, `(.L_x_200) ;  /* 0x0000006000017945 */ /* 0x000fe80003800000 */
[----:B------:R0:W-:Y:S01]  /*5070*/  @!P5 STG.E.U8 desc[UR36][R6.64+0x28], R9 ;  /* 0x000028090600d986 */ /* 0x0001e2000c101124 */
[----:B------:R-:W-:Y:S05]  /*5080*/  @P1 BRA `(.L_x_201) ;  /* 0x00000000000c1947 */ /* 0x000fea0003800000 */
[----:B--2---:R-:W0:Y:S02]  /*5090*/  LDG.E.U8 R155, desc[UR36][R4.64+0x29] ;  /* 0x00002924049b7981 */ /* 0x004e24000c1e1100 */
[----:B0-----:R-:W-:-:S05]  /*50a0*/  PRMT R9, R155, 0x8880, RZ ;  /* 0x000088809b097816 */ /* 0x001fca00000000ff */
[----:B------:R-:W-:-:S07]  /*50b0*/  IMAD R164, R9, R154, RZ ;  /* 0x0000009a09a47224 */ /* 0x000fce00078e02ff */
.L_x_201:
[----:B------:R-:W-:Y:S05]  /*50c0*/  BSYNC B1 ;  /* 0x0000000000017941 */ /* 0x000fea0003800000 */
.L_x_200:
        /* <DEDUP_REMOVED lines=11> */
.L_x_203:
[----:B------:R-:W-:Y:S05]  /*5180*/  BSYNC B1 ;  /* 0x0000000000017941 */ /* 0x000fea0003800000 */
.L_x_202:
[----:B0-----:R-:W-:Y:S01]  /*5190*/  @!P4 IMAD R9, R46, R153, R164 ;  /* 0x000000992e09c224 */ /* 0x001fe200078e02a4 */
[----:B------:R-:W-:Y:S04]  /*51a0*/  BSSY B1, `(.L_x_204) ;  /* 0x0000006000017945 */ /* 0x000fe80003800000 */
[----:B------:R0:W-:Y:S01]  /*51b0*/  @!P4 STG.E.U8 desc[UR36][R10.64+0x28], R9 ;  /* 0x000028090a00c986 */ /* 0x0001e2000c101124 */
[----:B------:R-:W-:Y:S05]  /*51c0*/  @P3 BRA `(.L_x_205) ;  /* 0x00000000000c3947 */ /* 0x000fea0003800000 */
[----:B--2---:R-:W0:Y:S02]  /*51d0*/  LDG.E.U8 R155, desc[UR36][R12.64+0x29] ;  /* 0x000029240c9b7981 */ /* 0x004e24000c1e1100 */
[----:B0-----:R-:W-:-:S05]  /*51e0*/  PRMT R9, R155, 0x8880, RZ ;  /* 0x000088809b097816 */ /* 0x001fca00000000ff */
[----:B------:R-:W-:-:S07]  /*51f0*/  IMAD R164, R9, R154, RZ ;  /* 0x0000009a09a47224 */ /* 0x000fce00078e02ff */
.L_x_205:
[----:B------:R-:W-:Y:S05]  /*5200*/  BSYNC B1 ;  /* 0x0000000000017941 */ /* 0x000fea0003800000 */
.L_x_204:
[----:B------:R-:W-:Y:S01]  /*5210*/  @!P3 IMAD R47, R47, R153, R164 ;  /* 0x000000992f2fb224 */ /* 0x000fe200078e02a4 */
[----:B------:R-:W-:Y:S04]  /*5220*/  BSSY B1, `(.L_x_206) ;  /* 0x0000006000017945 */ /* 0x000fe80003800000 */
[----:B------:R0:W-:Y:S01]  /*5230*/  @!P3 STG.E.U8 desc[UR36][R10.64+0x29], R47 ;  /* 0x0000292f0a00b986 */ /* 0x0001e2000c101124 */
[----:B------:R-:W-:Y:S05]  /*5240*/  @P5 BRA `(.L_x_207) ;  /* 0x00000000000c5947 */ /* 0x000fea0003800000 */
[----:B--2---:R-:W0:Y:S02]  /*5250*/  LDG.E.U8 R155, desc[UR36][R4.64+0x30] ;  /* 0x00003024049b7981 */ /* 0x004e24000c1e1100 */
[----:B0-----:R-:W-:-:S05]  /*5260*/  PRMT R9, R155, 0x8880, RZ ;  /* 0x000088809b097816 */ /* 0x001fca00000000ff */
[----:B------:R-:W-:-:S07]  /*5270*/  IMAD R164, R9, R154, RZ ;  /* 0x0000009a09a47224 */ /* 0x000fce00078e02ff */
.L_x_207:
[----:B------:R-:W-:Y:S05]  /*5280*/  BSYNC B1 ;  /* 0x0000000000017941 */ /* 0x000fea0003800000 */
.L_x_206:
[----:B0-----:R-:W-:Y:S01]  /*5290*/  @!P5 IMAD R9, R48, R153, R164 ;  /* 0x000000993009d224 */ /* 0x001fe200078e02a4 */
[----:B------:R-:W-:Y:S04]  /*52a0*/  BSSY B1, `(.L_x_208) ;  /* 0x0000006000017945 */ /* 0x000fe80003800000 */
[----:B------:R0:W-:Y:S01]  /*52b0*/  @!P5 STG.E.U8 desc[UR36][R6.64+0x30], R9 ;  /* 0x000030090600d986 */ /* 0x0001e2000c101124 */
[----:B------:R-:W-:Y:S05]  /*52c0*/  @P1 BRA `(.L_x_209) ;  /* 0x00000000000c1947 */ /* 0x000fea0003800000 */
[----:B--2---:R-:W0:Y:S02]  /*52d0*/  LDG.E.U8 R155, desc[UR36][R4.64+0x31] ;  /* 0x00003124049b7981 */ /* 0x004e24000c1e1100 */
[----:B0-----:R-:W-:-:S05]  /*52e0*/  PRMT R9, R155, 0x8880, RZ ;  /* 0x000088809b097816 */ /* 0x001fca00000000ff */
[----:B------:R-:W-:-:S07]  /*52f0*/  IMAD R164, R9, R154, RZ ;  /* 0x0000009a09a47224 */ /* 0x000fce00078e02ff */
.L_x_209:
[----:B------:R-:W-:Y:S05]  /*5300*/  BSYNC B1 ;  /* 0x0000000000017941 */ /* 0x000fea0003800000 */
.L_x_208:
        /* <DEDUP_REMOVED lines=11> */
.L_x_211:
[----:B------:R-:W-:Y:S05]  /*53c0*/  BSYNC B1 ;  /* 0x0000000000017941 */ /* 0x000fea0003800000 */
.L_x_210:
[----:B0-----:R-:W-:Y:S01]  /*53d0*/  @!P4 IMAD R9, R50, R153, R164 ;  /* 0x000000993209c224 */ /* 0x001fe200078e02a4 */
[----:B------:R-:W-:Y:S04]  /*53e0*/  BSSY B1, `(.L_x_212) ;  /* 0x0000006000017945 */ /* 0x000fe80003800000 */
[----:B------:R0:W-:Y:S01]  /*53f0*/  @!P4 STG.E.U8 desc[UR36][R10.64+0x30], R9 ;  /* 0x000030090a00c986 */ /* 0x0001e2000c101124 */
[----:B------:R-:W-:Y:S05]  /*5400*/  @P3 BRA `(.L_x_213) ;  /* 0x00000000000c3947 */ /* 0x000fea0003800000 */
[----:B--2---:R-:W0:Y:S02]  /*5410*/  LDG.E.U8 R155, desc[UR36][R12.64+0x31] ;  /* 0x000031240c9b7981 */ /* 0x004e24000c1e1100 */
[----:B0-----:R-:W-:-:S05]  /*5420*/  PRMT R9, R155, 0x8880, RZ ;  /* 0x000088809b097816 */ /* 0x001fca00000000ff */
[----:B------:R-:W-:-:S07]  /*5430*/  IMAD R164, R9, R154, RZ ;  /* 0x0000009a09a47224 */ /* 0x000fce00078e02ff */
.L_x_213:
[----:B------:R-:W-:Y:S05]  /*5440*/  BSYNC B1 ;  /* 0x0000000000017941 */ /* 0x000fea0003800000 */
.L_x_212:
[----:B------:R-:W-:Y:S01]  /*5450*/  @!P3 IMAD R51, R51, R153, R164 ;  /* 0x000000993333b224 */ /* 0x000fe200078e02a4 */
[----:B------:R-:W-:Y:S04]  /*5460*/  BSSY B1, `(.L_x_214) ;  /* 0x0000006000017945 */ /* 0x000fe80003800000 */
[----:B------:R0:W-:Y:S01]  /*5470*/  @!P3 STG.E.U8 desc[UR36][R10.64+0x31], R51 ;  /* 0x000031330a00b986 */ /* 0x0001e2000c101124 */
[----:B------:R-:W-:Y:S05]  /*5480*/  @P5 BRA `(.L_x_215) ;  /* 0x00000000000c5947 */ /* 0x000fea0003800000 */
[----:B--2---:R-:W0:Y:S02]  /*5490*/  LDG.E.U8 R155, desc[UR36][R4.64+0x38] ;  /* 0x00003824049b7981 */ /* 0x004e24000c1e1100 */
[----:B0-----:R-:W-:-:S05]  /*54a0*/  PRMT R9, R155, 0x8880, RZ ;  /* 0x000088809b097816 */ /* 0x001fca00000000ff */
[----:B------:R-:W-:-:S07]  /*54b0*/  IMAD R164, R9, R154, RZ ;  /* 0x0000009a09a47224 */ /* 0x000fce00078e02ff */
.L_x_215:
[----:B------:R-:W-:Y:S05]  /*54c0*/  BSYNC B1 ;  /* 0x0000000000017941 */ /* 0x000fea0003800000 */
.L_x_214:
[----:B0-----:R-:W-:Y:S01]  /*54d0*/  @!P5 IMAD R9, R52, R153, R164 ;  /* 0x000000993409d224 */ /* 0x001fe200078e02a4 */
[----:B------:R-:W-:Y:S04]  /*54e0*/  BSSY B1, `(.L_x_216) ;  /* 0x0000006000017945 */ /* 0x000fe80003800000 */
[----:B------:R0:W-:Y:S01]  /*54f0*/  @!P5 STG.E.U8 desc[UR36][R6.64+0x38], R9 ;  /* 0x000038090600d986 */ /* 0x0001e2000c101124 */
[----:B------:R-:W-:Y:S05]  /*5500*/  @P1 BRA `(.L_x_217) ;  /* 0x00000000000c1947 */ /* 0x000fea0003800000 */
[----:B--2---:R-:W0:Y:S02]  /*5510*/  LDG.E.U8 R155, desc[UR36][R4.64+0x39] ;  /* 0x00003924049b7981 */ /* 0x004e24000c1e1100 */
[----:B0-----:R-:W-:-:S05]  /*5520*/  PRMT R9, R155, 0x8880, RZ ;  /* 0x000088809b097816 */ /* 0x001fca00000000ff */
[----:B------:R-:W-:-:S07]  /*5530*/  IMAD R164, R9, R154, RZ ;  /* 0x0000009a09a47224 */ /* 0x000fce00078e02ff */
.L_x_217:
[----:B------:R-:W-:Y:S05]  /*5540*/  BSYNC B1 ;  /* 0x0000000000017941 */ /* 0x000fea0003800000 */
.L_x_216:
        /* <DEDUP_REMOVED lines=11> */
.L_x_219:
[----:B------:R-:W-:Y:S05]  /*5600*/  BSYNC B1 ;  /* 0x0000000000017941 */ /* 0x000fea0003800000 */
.L_x_218:
[----:B0-----:R-:W-:Y:S01]  /*5610*/  @!P4 IMAD R9, R54, R153, R164 ;  /* 0x000000993609c224 */ /* 0x001fe200078e02a4 */
[----:B------:R-:W-:Y:S04]  /*5620*/  BSSY B1, `(.L_x_220) ;  /* 0x0000006000017945 */ /* 0x000fe80003800000 */
[----:B------:R0:W-:Y:S01]  /*5630*/  @!P4 STG.E.U8 desc[UR36][R10.64+0x38], R9 ;  /* 0x000038090a00c986 */ /* 0x0001e2000c101124 */
[----:B------:R-:W-:Y:S05]  /*5640*/  @P3 BRA `(.L_x_221) ;  /* 0x00000000000c3947 */ /* 0x000fea0003800000 */
[----:B--2---:R-:W0:Y:S02]  /*5650*/  LDG.E.U8 R155, desc[UR36][R12.64+0x39] ;  /* 0x000039240c9b7981 */ /* 0x004e24000c1e1100 */
[----:B0-----:R-:W-:-:S05]  /*5660*/  PRMT R9, R155, 0x8880, RZ ;  /* 0x000088809b097816 */ /* 0x001fca00000000ff */
[----:B------:R-:W-:-:S07]  /*5670*/  IMAD R164, R9, R154, RZ ;  /* 0x0000009a09a47224 */ /* 0x000fce00078e02ff */
.L_x_221:
[----:B------:R-:W-:Y:S05]  /*5680*/  BSYNC B1 ;  /* 0x0000000000017941 */ /* 0x000fea0003800000 */
.L_x_220:
[----:B------:R-:W-:Y:S01]  /*5690*/  @!P3 IMAD R55, R55, R153, R164 ;  /* 0x000000993737b224 */ /* 0x000fe200078e02a4 */
[----:B------:R-:W-:Y:S04]  /*56a0*/  BSSY B1, `(.L_x_222) ;  /* 0x0000006000017945 */ /* 0x000fe80003800000 */
[----:B------:R0:W-:Y:S01]  /*56b0*/  @!P3 STG.E.U8 desc[UR36][R10.64+0x39], R55 ;  /* 0x000039370a00b986 */ /* 0x0001e2000c101124 */
[----:B------:R-:W-:Y:S05]  /*56c0*/  @P5 BRA `(.L_x_223) ;  /* 0x00000000000c5947 */ /* 0x000fea0003800000 */
[----:B--2---:R-:W0:Y:S02]  /*56d0*/  LDG.E.U8 R155, desc[UR36][R4.64+0x40] ;  /* 0x00004024049b7981 */ /* 0x004e24000c1e1100 */
[----:B0-----:R-:W-:-:S05]  /*56e0*/  PRMT R9, R155, 0x8880, RZ ;  /* 0x000088809b097816 */ /* 0x001fca00000000ff */
[----:B------:R-:W-:-:S07]  /*56f0*/  IMAD R164, R9, R154, RZ ;  /* 0x0000009a09a47224 */ /* 0x000fce00078e02ff */
.L_x_223:
[----:B------:R-:W-:Y:S05]  /*5700*/  BSYNC B1 ;  /* 0x0000000000017941 */ /* 0x000fea0003800000 */
.L_x_222:
[----:B0-----:R-:W-:Y:S01]  /*5710*/  @!P5 IMAD R9, R56, R153, R164 ;  /* 0x000000993809d224 */ /* 0x001fe200078e02a4 */
[----:B------:R-:W-:Y:S04]  /*5720*/  BSSY B1, `(.L_x_224) ;  /* 0x0000006000017945 */ /* 0x000fe80003800000 */
[----:B------:R0:W-:Y:S01]  /*5730*/  @!P5 STG.E.U8 desc[UR36][R6.64+0x40], R9 ;  /* 0x000040090600d986 */ /* 0x0001e2000c101124 */
[----:B------:R-:W-:Y:S05]  /*5740*/  @P1 BRA `(.L_x_225) ;  /* 0x00000000000c1947 */ /* 0x000fea0003800000 */
[----:B--2---:R-:W0:Y:S02]  /*5750*/  LDG.E.U8 R155, desc[UR36][R4.64+0x41] ;  /* 0x00004124049b7981 */ /* 0x004e24000c1e1100 */
[----:B0-----:R-:W-:-:S05]  /*5760*/  PRMT R9, R155, 0x8880, RZ ;  /* 0x000088809b097816 */ /* 0x001fca00000000ff */
[----:B------:R-:W-:-:S07]  /*5770*/  IMAD R164, R9, R154, RZ ;  /* 0x0000009a09a47224 */ /* 0x000fce00078e02ff */
.L_x_225:
[----:B------:R-:W-:Y:S05]  /*5780*/  BSYNC B1 ;  /* 0x0000000000017941 */ /* 0x000fea0003800000 */
.L_x_224:
        /* <DEDUP_REMOVED lines=11> */
.L_x_227:
[----:B------:R-:W-:Y:S05]  /*5840*/  BSYNC B1 ;  /* 0x0000000000017941 */ /* 0x000fea0003800000 */
.L_x_226:
[----:B0-----:R-:W-:Y:S01]  /*5850*/  @!P4 IMAD R9, R58, R153, R164 ;  /* 0x000000993a09c224 */ /* 0x001fe200078e02a4 */
[----:B------:R-:W-:Y:S04]  /*5860*/  BSSY B1, `(.L_x_228) ;  /* 0x0000006000017945 */ /* 0x000fe80003800000 */
[----:B------:R0:W-:Y:S01]  /*5870*/  @!P4 STG.E.U8 desc[UR36][R10.64+0x40], R9 ;  /* 0x000040090a00c986 */ /* 0x0001e2000c101124 */
[----:B------:R-:W-:Y:S05]  /*5880*/  @P3 BRA `(.L_x_229) ;  /* 0x00000000000c3947 */ /* 0x000fea0003800000 */
[----:B--2---:R-:W0:Y:S02]  /*5890*/  LDG.E.U8 R155, desc[UR36][R12.64+0x41] ;  /* 0x000041240c9b7981 */ /* 0x004e24000c1e1100 */
[----:B0-----:R-:W-:-:S05]  /*58a0*/  PRMT R9, R155, 0x8880, RZ ;  /* 0x000088809b097816 */ /* 0x001fca00000000ff */
[----:B------:R-:W-:-:S07]  /*58b0*/  IMAD R164, R9, R154, RZ ;  /* 0x0000009a09a47224 */ /* 0x000fce00078e02ff */
.L_x_229:
[----:B------:R-:W-:Y:S05]  /*58c0*/  BSYNC B1 ;  /* 0x0000000000017941 */ /* 0x000fea0003800000 */
.L_x_228:
[----:B------:R-:W-:Y:S01]  /*58d0*/  @!P3 IMAD R59, R59, R153, R164 ;  /* 0x000000993b3bb224 */ /* 0x000fe200078e02a4 */
[----:B------:R-:W-:Y:S04]  /*58e0*/  BSSY B1, `(.L_x_230) ;  /* 0x0000006000017945 */ /* 0x000fe80003800000 */
[----:B------:R0:W-:Y:S01]  /*58f0*/  @!P3 STG.E.U8 desc[UR36][R10.64+0x41], R59 ;  /* 0x0000413b0a00b986 */ /* 0x0001e2000c101124 */
[----:B------:R-:W-:Y:S05]  /*5900*/  @P5 BRA `(.L_x_231) ;  /* 0x00000000000c5947 */ /* 0x000fea0003800000 */
[----:B--2---:R-:W0:Y:S02]  /*5910*/  LDG.E.U8 R155, desc[UR36][R4.64+0x48] ;  /* 0x00004824049b7981 */ /* 0x004e24000c1e1100 */
[----:B0-----:R-:W-:-:S05]  /*5920*/  PRMT R9, R155, 0x8880, RZ ;  /* 0x000088809b097816 */ /* 0x001fca00000000ff */
[----:B------:R-:W-:-:S07]  /*5930*/  IMAD R164, R9, R154, RZ ;  /* 0x0000009a09a47224 */ /* 0x000fce00078e02ff */
.L_x_231:
[----:B------:R-:W-:Y:S05]  /*5940*/  BSYNC B1 ;  /* 0x0000000000017941 */ /* 0x000fea0003800000 */
.L_x_230:
[----:B0-----:R-:W-:Y:S01]  /*5950*/  @!P5 IMAD R9, R60, R153, R164 ;  /* 0x000000993c09d224 */ /* 0x001fe200078e02a4 */
[----:B------:R-:W-:Y:S04]  /*5960*/  BSSY B1, `(.L_x_232) ;  /* 0x0000006000017945 */ /* 0x000fe80003800000 */
[----:B------:R0:W-:Y:S01]  /*5970*/  @!P5 STG.E.U8 desc[UR36][R6.64+0x48], R9 ;  /* 0x000048090600d986 */ /* 0x0001e2000c101124 */
[----:B------:R-:W-:Y:S05]  /*5980*/  @P1 BRA `(.L_x_233) ;  /* 0x00000000000c1947 */ /* 0x000fea0003800000 */
[----:B--2---:R-:W0:Y:S02]  /*5990*/  LDG.E.U8 R155, desc[UR36][R4.64+0x49] ;  /* 0x00004924049b7981 */ /* 0x004e24000c1e1100 */
[----:B0-----:R-:W-:-:S05]  /*59a0*/  PRMT R9, R155, 0x8880, RZ ;  /* 0x000088809b097816 */ /* 0x001fca00000000ff */
[----:B------:R-:W-:-:S07]  /*59b0*/  IMAD R164, R9, R154, RZ ;  /* 0x0000009a09a47224 */ /* 0x000fce00078e02ff */
.L_x_233:
[----:B------:R-:W-:Y:S05]  /*59c0*/  BSYNC B1 ;  /* 0x0000000000017941 */ /* 0x000fea0003800000 */
.L_x_232:
        /* <DEDUP_REMOVED lines=11> */
.L_x_235:
[----:B------:R-:W-:Y:S05]  /*5a80*/  BSYNC B1 ;  /* 0x0000000000017941 */ /* 0x000fea0003800000 */
.L_x_234:
[----:B0-----:R-:W-:Y:S01]  /*5a90*/  @!P4 IMAD R9, R62, R153, R164 ;  /* 0x000000993e09c224 */ /* 0x001fe200078e02a4 */
[----:B------:R-:W-:Y:S04]  /*5aa0*/  BSSY B1, `(.L_x_236) ;  /* 0x0000006000017945 */ /* 0x000fe80003800000 */
[----:B------:R0:W-:Y:S01]  /*5ab0*/  @!P4 STG.E.U8 desc[UR36][R10.64+0x48], R9 ;  /* 0x000048090a00c986 */ /* 0x0001e2000c101124 */
[----:B------:R-:W-:Y:S05]  /*5ac0*/  @P3 BRA `(.L_x_237) ;  /* 0x00000000000c3947 */ /* 0x000fea0003800000 */
[----:B--2---:R-:W0:Y:S02]  /*5ad0*/  LDG.E.U8 R155, desc[UR36][R12.64+0x49] ;  /* 0x000049240c9b7981 */ /* 0x004e24000c1e1100 */
[----:B0-----:R-:W-:-:S05]  /*5ae0*/  PRMT R9, R155, 0x8880, RZ ;  /* 0x000088809b097816 */ /* 0x001fca00000000ff */
[----:B------:R-:W-:-:S07]  /*5af0*/  IMAD R164, R9, R154, RZ ;  /* 0x0000009a09a47224 */ /* 0x000fce00078e02ff */
.L_x_237:
[----:B------:R-:W-:Y:S05]  /*5b00*/  BSYNC B1 ;  /* 0x0000000000017941 */ /* 0x000fea0003800000 */
.L_x_236:
[----:B------:R-:W-:Y:S01]  /*5b10*/  @!P3 IMAD R63, R63, R153, R164 ;  /* 0x000000993f3fb224 */ /* 0x000fe200078e02a4 */
[----:B------:R-:W-:Y:S04]  /*5b20*/  BSSY B1, `(.L_x_238) ;  /* 0x0000006000017945 */ /* 0x000fe80003800000 */
[----:B------:R0:W-:Y:S01]  /*5b30*/  @!P3 STG.E.U8 desc[UR36][R10.64+0x49], R63 ;  /* 0x0000493f0a00b986 */ /* 0x0001e2000c101124 */
[----:B------:R-:W-:Y:S05]  /*5b40*/  @P5 BRA `(.L_x_239) ;  /* 0x00000000000c5947 */ /* 0x000fea0003800000 */
[----:B--2---:R-:W0:Y:S02]  /*5b50*/  LDG.E.U8 R155, desc[UR36][R4.64+0x50] ;  /* 0x00005024049b7981 */ /* 0x004e24000c1e1100 */
[----:B0-----:R-:W-:-:S05]  /*5b60*/  PRMT R9, R155, 0x8880, RZ ;  /* 0x000088809b097816 */ /* 0x001fca00000000ff */
[----:B------:R-:W-:-:S07]  /*5b70*/  IMAD R164, R9, R154, RZ ;  /* 0x0000009a09a47224 */ /* 0x000fce00078e02ff */
.L_x_239:
[----:B------:R-:W-:Y:S05]  /*5b80*/  BSYNC B1 ;  /* 0x0000000000017941 */ /* 0x000fea0003800000 */
.L_x_238:
[----:B0-----:R-:W-:Y:S01]  /*5b90*/  @!P5 IMAD R9, R64, R153, R164 ;  /* 0x000000994009d224 */ /* 0x001fe200078e02a4 */
[----:B------:R-:W-:Y:S04]  /*5ba0*/  BSSY B1, `(.L_x_240) ;  /* 0x0000006000017945 */ /* 0x000fe80003800000 */
[----:B------:R0:W-:Y:S01]  /*5bb0*/  @!P5 STG.E.U8 desc[UR36][R6.64+0x50], R9 ;  /* 0x000050090600d986 */ /* 0x0001e2000c101124 */
[----:B------:R-:W-:Y:S05]  /*5bc0*/  @P1 BRA `(.L_x_241) ;  /* 0x00000000000c1947 */ /* 0x000fea0003800000 */
[----:B--2---:R-:W0:Y:S02]  /*5bd0*/  LDG.E.U8 R155, desc[UR36][R4.64+0x51] ;  /* 0x00005124049b7981 */ /* 0x004e24000c1e1100 */
[----:B0-----:R-:W-:-:S05]  /*5be0*/  PRMT R9, R155, 0x8880, RZ ;  /* 0x000088809b097816 */ /* 0x001fca00000000ff */
[----:B------:R-:W-:-:S07]  /*5bf0*/  IMAD R164, R9, R154, RZ ;  /* 0x0000009a09a47224 */ /* 0x000fce00078e02ff */
.L_x_241:
[----:B------:R-:W-:Y:S05]  /*5c00*/  BSYNC B1 ;  /* 0x0000000000017941 */ /* 0x000fea0003800000 */
.L_x_240:
        /* <DEDUP_REMOVED lines=11> */
.L_x_243:
[----:B------:R-:W-:Y:S05]  /*5cc0*/  BSYNC B1 ;  /* 0x0000000000017941 */ /* 0x000fea0003800000 */
.L_x_242:
[----:B0-----:R-:W-:Y:S01]  /*5cd0*/  @!P4 IMAD R9, R66, R153, R164 ;  /* 0x000000994209c224 */ /* 0x001fe200078e02a4 */
[----:B------:R-:W-:Y:S04]  /*5ce0*/  BSSY B1, `(.L_x_244) ;  /* 0x0000006000017945 */ /* 0x000fe80003800000 */
[----:B------:R0:W-:Y:S01]  /*5cf0*/  @!P4 STG.E.U8 desc[UR36][R10.64+0x50], R9 ;  /* 0x000050090a00c986 */ /* 0x0001e2000c101124 */
[----:B------:R-:W-:Y:S05]  /*5d00*/  @P3 BRA `(.L_x_245) ;  /* 0x00000000000c3947 */ /* 0x000fea0003800000 */
[----:B--2---:R-:W0:Y:S02]  /*5d10*/  LDG.E.U8 R155, desc[UR36][R12.64+0x51] ;  /* 0x000051240c9b7981 */ /* 0x004e24000c1e1100 */
[----:B0-----:R-:W-:-:S05]  /*5d20*/  PRMT R9, R155, 0x8880, RZ ;  /* 0x000088809b097816 */ /* 0x001fca00000000ff */
[----:B------:R-:W-:-:S07]  /*5d30*/  IMAD R164, R9, R154, RZ ;  /* 0x0000009a09a47224 */ /* 0x000fce00078e02ff */
.L_x_245:
[----:B------:R-:W-:Y:S05]  /*5d40*/  BSYNC B1 ;  /* 0x0000000000017941 */ /* 0x000fea0003800000 */
.L_x_244:
[----:B------:R-:W-:Y:S01]  /*5d50*/  @!P3 IMAD R67, R67, R153, R164 ;  /* 0x000000994343b224 */ /* 0x000fe200078e02a4 */
[----:B------:R-:W-:Y:S04]  /*5d60*/  BSSY B1, `(.L_x_246) ;  /* 0x0000006000017945 */ /* 0x000fe80003800000 */
[----:B------:R0:W-:Y:S01]  /*5d70*/  @!P3 STG.E.U8 desc[UR36][R10.64+0x51], R67 ;  /* 0x000051430a00b986 */ /* 0x0001e2000c101124 */
[----:B------:R-:W-:Y:S05]  /*5d80*/  @P5 BRA `(.L_x_247) ;  /* 0x00000000000c5947 */ /* 0x000fea0003800000 */
[----:B--2---:R-:W0:Y:S02]  /*5d90*/  LDG.E.U8 R155, desc[UR36][R4.64+0x58] ;  /* 0x00005824049b7981 */ /* 0x004e24000c1e1100 */
[----:B0-----:R-:W-:-:S05]  /*5da0*/  PRMT R9, R155, 0x8880, RZ ;  /* 0x000088809b097816 */ /* 0x001fca00000000ff */
[----:B------:R-:W-:-:S07]  /*5db0*/  IMAD R164, R9, R154, RZ ;  /* 0x0000009a09a47224 */ /* 0x000fce00078e02ff */
.L_x_247:
[----:B------:R-:W-:Y:S05]  /*5dc0*/  BSYNC B1 ;  /* 0x0000000000017941 */ /* 0x000fea0003800000 */
.L_x_246:
[----:B0-----:R-:W-:Y:S01]  /*5dd0*/  @!P5 IMAD R9, R68, R153, R164 ;  /* 0x000000994409d224 */ /* 0x001fe200078e02a4 */
[----:B------:R-:W-:Y:S04]  /*5de0*/  BSSY B1, `(.L_x_248) ;  /* 0x0000006000017945 */ /* 0x000fe80003800000 */
[----:B------:R0:W-:Y:S01]  /*5df0*/  @!P5 STG.E.U8 desc[UR36][R6.64+0x58], R9 ;  /* 0x000058090600d986 */ /* 0x0001e2000c101124 */
[----:B------:R-:W-:Y:S05]  /*5e00*/  @P1 BRA `(.L_x_249) ;  /* 0x00000000000c1947 */ /* 0x000fea0003800000 */
[----:B--2---:R-:W0:Y:S02]  /*5e10*/  LDG.E.U8 R155, desc[UR36][R4.64+0x59] ;  /* 0x00005924049b7981 */ /* 0x004e24000c1e1100 */
[----:B0-----:R-:W-:-:S05]  /*5e20*/  PRMT R9, R155, 0x8880, RZ ;  /* 0x000088809b097816 */ /* 0x001fca00000000ff */
[----:B------:R-:W-:-:S07]  /*5e30*/  IMAD R164, R9, R154, RZ ;  /* 0x0000009a09a47224 */ /* 0x000fce00078e02ff */
.L_x_249:
[----:B------:R-:W-:Y:S05]  /*5e40*/  BSYNC B1 ;  /* 0x0000000000017941 */ /* 0x000fea0003800000 */
.L_x_248:
        /* <DEDUP_REMOVED lines=11> */
.L_x_251:
[----:B------:R-:W-:Y:S05]  /*5f00*/  BSYNC B1 ;  /* 0x0000000000017941 */ /* 0x000fea0003800000 */
.L_x_250:
[----:B0-----:R-:W-:Y:S01]  /*5f10*/  @!P4 IMAD R9, R70, R153, R164 ;  /* 0x000000994609c224 */ /* 0x001fe200078e02a4 */
[----:B------:R-:W-:Y:S04]  /*5f20*/  BSSY B1, `(.L_x_252) ;  /* 0x0000006000017945 */ /* 0x000fe80003800000 */
[----:B------:R0:W-:Y:S01]  /*5f30*/  @!P4 STG.E.U8 desc[UR36][R10.64+0x58], R9 ;  /* 0x000058090a00c986 */ /* 0x0001e2000c101124 */
[----:B------:R-:W-:Y:S05]  /*5f40*/  @P3 BRA `(.L_x_253) ;  /* 0x00000000000c3947 */ /* 0x000fea0003800000 */
[----:B--2---:R-:W0:Y:S02]  /*5f50*/  LDG.E.U8 R155, desc[UR36][R12.64+0x59] ;  /* 0x000059240c9b7981 */ /* 0x004e24000c1e1100 */
[----:B0-----:R-:W-:-:S05]  /*5f60*/  PRMT R9, R155, 0x8880, RZ ;  /* 0x000088809b097816 */ /* 0x001fca00000000ff */
[----:B------:R-:W-:-:S07]  /*5f70*/  IMAD R164, R9, R154, RZ ;  /* 0x0000009a09a47224 */ /* 0x000fce00078e02ff */
.L_x_253:
[----:B------:R-:W-:Y:S05]  /*5f80*/  BSYNC B1 ;  /* 0x0000000000017941 */ /* 0x000fea0003800000 */
.L_x_252:
[----:B------:R-:W-:Y:S01]  /*5f90*/  @!P3 IMAD R71, R71, R153, R164 ;  /* 0x000000994747b224 */ /* 0x000fe200078e02a4 */
[----:B------:R-:W-:Y:S04]  /*5fa0*/  BSSY B1, `(.L_x_254) ;  /* 0x0000006000017945 */ /* 0x000fe80003800000 */
[----:B------:R0:W-:Y:S01]  /*5fb0*/  @!P3 STG.E.U8 desc[UR36][R10.64+0x59], R71 ;  /* 0x000059470a00b986 */ /* 0x0001e2000c101124 */
[----:B------:R-:W-:Y:S05]  /*5fc0*/  @P5 BRA `(.L_x_255) ;  /* 0x00000000000c5947 */ /* 0x000fea0003800000 */
[----:B--2---:R-:W0:Y:S02]  /*5fd0*/  LDG.E.U8 R155, desc[UR36][R4.64+0x60] ;  /* 0x00006024049b7981 */ /* 0x004e24000c1e1100 */
[----:B0-----:R-:W-:-:S05]  /*5fe0*/  PRMT R9, R155, 0x8880, RZ ;  /* 0x000088809b097816 */ /* 0x001fca00000000ff */
[----:B------:R-:W-:-:S07]  /*5ff0*/  IMAD R164, R9, R154, RZ ;  /* 0x0000009a09a47224 */ /* 0x000fce00078e02ff */
.L_x_255:
[----:B------:R-:W-:Y:S05]  /*6000*/  BSYNC B1 ;  /* 0x0000000000017941 */ /* 0x000fea0003800000 */
.L_x_254:
[----:B0-----:R-:W-:Y:S01]  /*6010*/  @!P5 IMAD R9, R72, R153, R164 ;  /* 0x000000994809d224 */ /* 0x001fe200078e02a4 */
[----:B------:R-:W-:Y:S04]  /*6020*/  BSSY B1, `(.L_x_256) ;  /* 0x0000006000017945 */ /* 0x000fe80003800000 */
[----:B------:R0:W-:Y:S01]  /*6030*/  @!P5 STG.E.U8 desc[UR36][R6.64+0x60], R9 ;  /* 0x000060090600d986 */ /* 0x0001e2000c101124 */
[----:B------:R-:W-:Y:S05]  /*6040*/  @P1 BRA `(.L_x_257) ;  /* 0x00000000000c1947 */ /* 0x000fea0003800000 */
[----:B--2---:R-:W0:Y:S02]  /*6050*/  LDG.E.U8 R155, desc[UR36][R4.64+0x61] ;  /* 0x00006124049b7981 */ /* 0x004e24000c1e1100 */
[----:B0-----:R-:W-:-:S05]  /*6060*/  PRMT R9, R155, 0x8880, RZ ;  /* 0x000088809b097816 */ /* 0x001fca00000000ff */
[----:B------:R-:W-:-:S07]  /*6070*/  IMAD R164, R9, R154, RZ ;  /* 0x0000009a09a47224 */ /* 0x000fce00078e02ff */
.L_x_257:
[----:B------:R-:W-:Y:S05]  /*6080*/  BSYNC B1 ;  /* 0x0000000000017941 */ /* 0x000fea0003800000 */
.L_x_256:
        /* <DEDUP_REMOVED lines=11> */
.L_x_259:
[----:B------:R-:W-:Y:S05]  /*6140*/  BSYNC B1 ;  /* 0x0000000000017941 */ /* 0x000fea0003800000 */
.L_x_258:
[----:B0-----:R-:W-:Y:S01]  /*6150*/  @!P4 IMAD R9, R74, R153, R164 ;  /* 0x000000994a09c224 */ /* 0x001fe200078e02a4 */
[----:B------:R-:W-:Y:S04]  /*6160*/  BSSY B1, `(.L_x_260) ;  /* 0x0000006000017945 */ /* 0x000fe80003800000 */
[----:B------:R0:W-:Y:S01]  /*6170*/  @!P4 STG.E.U8 desc[UR36][R10.64+0x60], R9 ;  /* 0x000060090a00c986 */ /* 0x0001e2000c101124 */
[----:B------:R-:W-:Y:S05]  /*6180*/  @P3 BRA `(.L_x_261) ;  /* 0x00000000000c3947 */ /* 0x000fea0003800000 */
[----:B--2---:R-:W0:Y:S02]  /*6190*/  LDG.E.U8 R155, desc[UR36][R12.64+0x61] ;  /* 0x000061240c9b7981 */ /* 0x004e24000c1e1100 */
[----:B0-----:R-:W-:-:S05]  /*61a0*/  PRMT R9, R155, 0x8880, RZ ;  /* 0x000088809b097816 */ /* 0x001fca00000000ff */
[----:B------:R-:W-:-:S07]  /*61b0*/  IMAD R164, R9, R154, RZ ;  /* 0x0000009a09a47224 */ /* 0x000fce00078e02ff */
.L_x_261:
[----:B------:R-:W-:Y:S05]  /*61c0*/  BSYNC B1 ;  /* 0x0000000000017941 */ /* 0x000fea0003800000 */
.L_x_260:
[----:B------:R-:W-:Y:S01]  /*61d0*/  @!P3 IMAD R75, R75, R153, R164 ;  /* 0x000000994b4bb224 */ /* 0x000fe200078e02a4 */
[----:B------:R-:W-:Y:S04]  /*61e0*/  BSSY B1, `(.L_x_262) ;  /* 0x0000006000017945 */ /* 0x000fe80003800000 */
[----:B------:R0:W-:Y:S01]  /*61f0*/  @!P3 STG.E.U8 desc[UR36][R10.64+0x61], R75 ;  /* 0x0000614b0a00b986 */ /* 0x0001e2000c101124 */
[----:B------:R-:W-:Y:S05]  /*6200*/  @P5 BRA `(.L_x_263) ;  /* 0x00000000000c5947 */ /* 0x000fea0003800000 */
[----:B--2---:R-:W0:Y:S02]  /*6210*/  LDG.E.U8 R155, desc[UR36][R4.64+0x68] ;  /* 0x00006824049b7981 */ /* 0x004e24000c1e1100 */
[----:B0-----:R-:W-:-:S05]  /*6220*/  PRMT R9, R155, 0x8880, RZ ;  /* 0x000088809b097816 */ /* 0x001fca00000000ff */
[----:B------:R-:W-:-:S07]  /*6230*/  IMAD R164, R9, R154, RZ ;  /* 0x0000009a09a47224 */ /* 0x000fce00078e02ff */
.L_x_263:
[----:B------:R-:W-:Y:S05]  /*6240*/  BSYNC B1 ;  /* 0x0000000000017941 */ /* 0x000fea0003800000 */
.L_x_262:
[----:B0-----:R-:W-:Y:S01]  /*6250*/  @!P5 IMAD R9, R76, R153, R164 ;  /* 0x000000994c09d224 */ /* 0x001fe200078e02a4 */
[----:B------:R-:W-:Y:S04]  /*6260*/  BSSY B1, `(.L_x_264) ;  /* 0x0000006000017945 */ /* 0x000fe80003800000 */
[----:B------:R0:W-:Y:S01]  /*6270*/  @!P5 STG.E.U8 desc[UR36][R6.64+0x68], R9 ;  /* 0x000068090600d986 */ /* 0x0001e2000c101124 */
[----:B------:R-:W-:Y:S05]  /*6280*/  @P1 BRA `(.L_x_265) ;  /* 0x00000000000c1947 */ /* 0x000fea0003800000 */
[----:B--2---:R-:W0:Y:S02]  /*6290*/  LDG.E.U8 R155, desc[UR36][R4.64+0x69] ;  /* 0x00006924049b7981 */ /* 0x004e24000c1e1100 */
[----:B0-----:R-:W-:-:S05]  /*62a0*/  PRMT R9, R155, 0x8880, RZ ;  /* 0x000088809b097816 */ /* 0x001fca00000000ff */
[----:B------:R-:W-:-:S07]  /*62b0*/  IMAD R164, R9, R154, RZ ;  /* 0x0000009a09a47224 */ /* 0x000fce00078e02ff */
.L_x_265:
[----:B------:R-:W-:Y:S05]  /*62c0*/  BSYNC B1 ;  /* 0x0000000000017941 */ /* 0x000fea0003800000 */
.L_x_264:
        /* <DEDUP_REMOVED lines=11> */
.L_x_267:
[----:B------:R-:W-:Y:S05]  /*6380*/  BSYNC B1 ;  /* 0x0000000000017941 */ /* 0x000fea0003800000 */
.L_x_266:
[----:B0-----:R-:W-:Y:S01]  /*6390*/  @!P4 IMAD R9, R78, R153, R164 ;  /* 0x000000994e09c224 */ /* 0x001fe200078e02a4 */
[----:B------:R-:W-:Y:S04]  /*63a0*/  BSSY B1, `(.L_x_268) ;  /* 0x0000006000017945 */ /* 0x000fe80003800000 */
[----:B------:R0:W-:Y:S01]  /*63b0*/  @!P4 STG.E.U8 desc[UR36][R10.64+0x68], R9 ;  /* 0x000068090a00c986 */ /* 0x0001e2000c101124 */
[----:B------:R-:W-:Y:S05]  /*63c0*/  @P3 BRA `(.L_x_269) ;  /* 0x00000000000c3947 */ /* 0x000fea0003800000 */
[----:B--2---:R-:W0:Y:S02]  /*63d0*/  LDG.E.U8 R155, desc[UR36][R12.64+0x69] ;  /* 0x000069240c9b7981 */ /* 0x004e24000c1e1100 */
[----:B0-----:R-:W-:-:S05]  /*63e0*/  PRMT R9, R155, 0x8880, RZ ;  /* 0x000088809b097816 */ /* 0x001fca00000000ff */
[----:B------:R-:W-:-:S07]  /*63f0*/  IMAD R164, R9, R154, RZ ;  /* 0x0000009a09a47224 */ /* 0x000fce00078e02ff */
.L_x_269:
[----:B------:R-:W-:Y:S05]  /*6400*/  BSYNC B1 ;  /* 0x0000000000017941 */ /* 0x000fea0003800000 */
.L_x_268:
[----:B------:R-:W-:Y:S01]  /*6410*/  @!P3 IMAD R79, R79, R153, R164 ;  /* 0x000000994f4fb224 */ /* 0x000fe200078e02a4 */
[----:B------:R-:W-:Y:S04]  /*6420*/  BSSY B1, `(.L_x_270) ;  /* 0x0000006000017945 */ /* 0x000fe80003800000 */
[----:B------:R0:W-:Y:S01]  /*6430*/  @!P3 STG.E.U8 desc[UR36][R10.64+0x69], R79 ;  /* 0x0000694f0a00b986 */ /* 0x0001e2000c101124 */
[----:B------:R-:W-:Y:S05]  /*6440*/  @P5 BRA `(.L_x_271) ;  /* 0x00000000000c5947 */ /* 0x000fea0003800000 */
[----:B--2---:R-:W0:Y:S02]  /*6450*/  LDG.E.U8 R155, desc[UR36][R4.64+0x70] ;  /* 0x00007024049b7981 */ /* 0x004e24000c1e1100 */
[----:B0-----:R-:W-:-:S05]  /*6460*/  PRMT R9, R155, 0x8880, RZ ;  /* 0x000088809b097816 */ /* 0x001fca00000000ff */
[----:B------:R-:W-:-:S07]  /*6470*/  IMAD R164, R9, R154, RZ ;  /* 0x0000009a09a47224 */ /* 0x000fce00078e02ff */
.L_x_271:
[----:B------:R-:W-:Y:S05]  /*6480*/  BSYNC B1 ;  /* 0x0000000000017941 */ /* 0x000fea0003800000 */
.L_x_270:
[----:B0-----:R-:W-:Y:S01]  /*6490*/  @!P5 IMAD R9, R80, R153, R164 ;  /* 0x000000995009d224 */ /* 0x001fe200078e02a4 */
[----:B------:R-:W-:Y:S04]  /*64a0*/  BSSY B1, `(.L_x_272) ;  /* 0x0000006000017945 */ /* 0x000fe80003800000 */
[----:B------:R0:W-:Y:S01]  /*64b0*/  @!P5 STG.E.U8 desc[UR36][R6.64+0x70], R9 ;  /* 0x000070090600d986 */ /* 0x0001e2000c101124 */
[----:B------:R-:W-:Y:S05]  /*64c0*/  @P1 BRA `(.L_x_273) ;  /* 0x00000000000c1947 */ /* 0x000fea0003800000 */
[----:B--2---:R-:W0:Y:S02]  /*64d0*/  LDG.E.U8 R155, desc[UR36][R4.64+0x71] ;  /* 0x00007124049b7981 */ /* 0x004e24000c1e1100 */
[----:B0-----:R-:W-:-:S05]  /*64e0*/  PRMT R9, R155, 0x8880, RZ ;  /* 0x000088809b097816 */ /* 0x001fca00000000ff */
[----:B------:R-:W-:-:S07]  /*64f0*/  IMAD R164, R9, R154, RZ ;  /* 0x0000009a09a47224 */ /* 0x000fce00078e02ff */
.L_x_273:
[----:B------:R-:W-:Y:S05]  /*6500*/  BSYNC B1 ;  /* 0x0000000000017941 */ /* 0x000fea0003800000 */
.L_x_272:
[----:B------:R-:W-:Y:S01]  /*6510*/  ISETP.LT.OR P4, PT, R3, 0x71, !P0 ;  /* 0x000000710300780c */ /* 0x000fe20004781670 */
[----:B------:R-:W-:Y:S01]  /*6520*/  @!P1 IMAD R81, R81, R153, R164 ;  /* 0x0000009951519224 */ /* 0x000fe200078e02a4 */
[----:B------:R-:W-:Y:S01]  /*6530*/  BSSY B1, `(.L_x_274) ;  /* 0x000000a000017945 */ /* 0x000fe20003800000 */
[C---:B------:R-:W-:Y:S02]  /*6540*/  ISETP.LT.OR P3, PT, R3.reuse, 0x72, !P0 ;  /* 0x000000720300780c */ /* 0x040fe40004761670 */
        /* <DEDUP_REMOVED lines=8> */
.L_x_275:
[----:B------:R-:W-:Y:S05]  /*65d0*/  BSYNC B1 ;  /* 0x0000000000017941 */ /* 0x000fea0003800000 */
.L_x_274:
[----:B0-----:R-:W-:Y:S01]  /*65e0*/  @!P4 IMAD R9, R82, R153, R164 ;  /* 0x000000995209c224 */ /* 0x001fe200078e02a4 */
[----:B------:R-:W-:Y:S04]  /*65f0*/  BSSY B1, `(.L_x_276) ;  /* 0x0000006000017945 */ /* 0x000fe80003800000 */
[----:B------:R0:W-:Y:S01]  /*6600*/  @!P4 STG.E.U8 desc[UR36][R10.64+0x70], R9 ;  /* 0x000070090a00c986 */ /* 0x0001e2000c101124 */
[----:B------:R-:W-:Y:S05]  /*6610*/  @P3 BRA `(.L_x_277) ;  /* 0x00000000000c3947 */ /* 0x000fea0003800000 */
[----:B--2---:R-:W0:Y:S02]  /*6620*/  LDG.E.U8 R155, desc[UR36][R12.64+0x71] ;  /* 0x000071240c9b7981 */ /* 0x004e24000c1e1100 */
[----:B0-----:R-:W-:-:S05]  /*6630*/  PRMT R9, R155, 0x8880, RZ ;  /* 0x000088809b097816 */ /* 0x001fca00000000ff */
[----:B------:R-:W-:-:S07]  /*6640*/  IMAD R164, R9, R154, RZ ;  /* 0x0000009a09a47224 */ /* 0x000fce00078e02ff */
.L_x_277:
[----:B------:R-:W-:Y:S05]  /*6650*/  BSYNC B1 ;  /* 0x0000000000017941 */ /* 0x000fea0003800000 */
.L_x_276:
[----:B------:R-:W-:Y:S01]  /*6660*/  @!P3 IMAD R83, R83, R153, R164 ;  /* 0x000000995353b224 */ /* 0x000fe200078e02a4 */
[----:B------:R-:W-:Y:S04]  /*6670*/  BSSY B1, `(.L_x_278) ;  /* 0x0000006000017945 */ /* 0x000fe80003800000 */
[----:B------:R0:W-:Y:S01]  /*6680*/  @!P3 STG.E.U8 desc[UR36][R10.64+0x71], R83 ;  /* 0x000071530a00b986 */ /* 0x0001e2000c101124 */
[----:B------:R-:W-:Y:S05]  /*6690*/  @P1 BRA `(.L_x_279) ;  /* 0x00000000000c1947 */ /* 0x000fea0003800000 */
[----:B--2---:R-:W0:Y:S02]  /*66a0*/  LDG.E.U8 R155, desc[UR36][R4.64+0x78] ;  /* 0x00007824049b7981 */ /* 0x004e24000c1e1100 */
[----:B0-----:R-:W-:-:S05]  /*66b0*/  PRMT R9, R155, 0x8880, RZ ;  /* 0x000088809b097816 */ /* 0x001fca00000000ff */
[----:B------:R-:W-:-:S07]  /*66c0*/  IMAD R164, R9, R154, RZ ;  /* 0x0000009a09a47224 */ /* 0x000fce00078e02ff */
.L_x_279:
[----:B------:R-:W-:Y:S05]  /*66d0*/  BSYNC B1 ;  /* 0x0000000000017941 */ /* 0x000fea0003800000 */
.L_x_278:
[----:B0-----:R-:W-:Y:S01]  /*66e0*/  @!P1 IMAD R9, R84, R153, R164 ;  /* 0x0000009954099224 */ /* 0x001fe200078e02a4 */
[----:B------:R-:W-:Y:S04]  /*66f0*/  BSSY B1, `(.L_x_280) ;  /* 0x0000006000017945 */ /* 0x000fe80003800000 */
[----:B------:R0:W-:Y:S01]  /*6700*/  @!P1 STG.E.U8 desc[UR36][R6.64+0x78], R9 ;  /* 0x0000780906009986 */ /* 0x0001e2000c101124 */
[----:B------:R-:W-:Y:S05]  /*6710*/  @P2 BRA `(.L_x_281) ;  /* 0x00000000000c2947 */ /* 0x000fea0003800000 */
[----:B--2---:R-:W0:Y:S02]  /*6720*/  LDG.E.U8 R155, desc[UR36][R4.64+0x79] ;  /* 0x00007924049b7981 */ /* 0x004e24000c1e1100 */
[----:B0-----:R-:W-:-:S05]  /*6730*/  PRMT R9, R155, 0x8880, RZ ;  /* 0x000088809b097816 */ /* 0x001fca00000000ff */
[----:B------:R-:W-:-:S07]  /*6740*/  IMAD R164, R9, R154, RZ ;  /* 0x0000009a09a47224 */ /* 0x000fce00078e02ff */
.L_x_281:
[----:B------:R-:W-:Y:S05]  /*6750*/  BSYNC B1 ;  /* 0x0000000000017941 */ /* 0x000fea0003800000 */
.L_x_280:
[----:B------:R-:W-:Y:S01]  /*6760*/  @!P2 IMAD R85, R85, R153, R164 ;  /* 0x000000995555a224 */ /* 0x000fe200078e02a4 */
[----:B------:R-:W-:Y:S04]  /*6770*/  BSSY B1, `(.L_x_282) ;  /* 0x0000006000017945 */ /* 0x000fe80003800000 */
[----:B------:R0:W-:Y:S01]  /*6780*/  @!P2 STG.E.U8 desc[UR36][R6.64+0x79], R85 ;  /* 0x000079550600a986 */ /* 0x0001e2000c101124 */
[----:B------:R-:W-:Y:S05]  /*6790*/  @P5 BRA `(.L_x_283) ;  /* 0x00000000000c5947 */ /* 0x000fea0003800000 */
[----:B--2---:R-:W2:Y:S02]  /*67a0*/  LDG.E.U8 R155, desc[UR36][R12.64+0x78] ;  /* 0x000078240c9b7981 */ /* 0x004ea4000c1e1100 */
[----:B--2---:R-:W-:-:S05]  /*67b0*/  PRMT R5, R155, 0x8880, RZ ;  /* 0x000088809b057816 */ /* 0x004fca00000000ff */
[----:B------:R-:W-:-:S07]  /*67c0*/  IMAD R164, R5, R154, RZ ;  /* 0x0000009a05a47224 */ /* 0x000fce00078e02ff */
.L_x_283:
[----:B------:R-:W-:Y:S05]  /*67d0*/  BSYNC B1 ;  /* 0x0000000000017941 */ /* 0x000fea0003800000 */
.L_x_282:
[----:B------:R-:W-:Y:S01]  /*67e0*/  @!P5 IMAD R5, R86, R153, R164 ;  /* 0x000000995605d224 */ /* 0x000fe200078e02a4 */
[----:B------:R-:W-:Y:S01]  /*67f0*/  ISETP.LT.OR P0, PT, R3, 0x7a, !P0 ;  /* 0x0000007a0300780c */ /* 0x000fe20004701670 */
[----:B------:R-:W-:Y:S03]  /*6800*/  BSSY B1, `(.L_x_284) ;  /* 0x0000006000017945 */ /* 0x000fe60003800000 */
[----:B------:R0:W-:Y:S09]  /*6810*/  @!P5 STG.E.U8 desc[UR36][R10.64+0x78], R5 ;  /* 0x000078050a00d986 */ /* 0x0001f2000c101124 */
[----:B------:R-:W-:Y:S05]  /*6820*/  @P0 BRA `(.L_x_285) ;  /* 0x00000000000c0947 */ /* 0x000fea0003800000 */
[----:B--2---:R-:W2:Y:S02]  /*6830*/  LDG.E.U8 R155, desc[UR36][R12.64+0x79] ;  /* 0x000079240c9b7981 */ /* 0x004ea4000c1e1100 */
[----:B--2---:R-:W-:-:S05]  /*6840*/  PRMT R3, R155, 0x8880, RZ ;  /* 0x000088809b037816 */ /* 0x004fca00000000ff */
[----:B------:R-:W-:-:S07]  /*6850*/  IMAD R164, R3, R154, RZ ;  /* 0x0000009a03a47224 */ /* 0x000fce00078e02ff */
.L_x_285:
[----:B------:R-:W-:Y:S05]  /*6860*/  BSYNC B1 ;  /* 0x0000000000017941 */ /* 0x000fea0003800000 */
.L_x_284:
[----:B------:R-:W-:Y:S01]  /*6870*/  IMAD R87, R87, R153, R164 ;  /* 0x0000009957577224 */ /* 0x000fe200078e02a4 */
[----:B------:R-:W-:Y:S06]  /*6880*/  @P0 BRA `(.L_x_286) ;  /* 0x0000001800180947 */ /* 0x000fec0003800000 */
[----:B------:R0:W-:Y:S01]  /*6890*/  STG.E.U8 desc[UR36][R10.64+0x79], R87 ;  /* 0x000079570a007986 */ /* 0x0001e2000c101124 */
[----:B------:R-:W-:Y:S05]  /*68a0*/  BRA `(.L_x_286) ;  /* 0x0000001800107947 */ /* 0x000fea0003800000 */
.L_x_29:
[C---:B------:R-:W-:Y:S02]  /*68b0*/  ISETP.GE.AND P2, PT, R0.reuse, 0x1, PT ;  /* 0x000000010000780c */ /* 0x040fe40003f46270 */
[----:B------:R-:W-:Y:S02]  /*68c0*/  ISETP.GE.AND P0, PT, R0, 0x9, PT ;  /* 0x000000090000780c */ /* 0x000fe40003f06270 */
[C---:B------:R-:W-:Y:S02]  /*68d0*/  ISETP.LT.OR P3, PT, R3.reuse, 0x1, !P2 ;  /* 0x000000010300780c */ /* 0x040fe40005761670 */
[C---:B------:R-:W-:Y:S02]  /*68e0*/  ISETP.LT.OR P5, PT, R3.reuse, 0x2, !P2 ;  /* 0x000000020300780c */ /* 0x040fe400057a1670 */
[C---:B------:R-:W-:Y:S02]  /*68f0*/  ISETP.LT.OR P1, PT, R3.reuse, 0x1, !P0 ;  /* 0x000000010300780c */ /* 0x040fe40004721670 */
[----:B------:R-:W-:-:S07]  /*6900*/  ISETP.LT.OR P4, PT, R3, 0x2, !P0 ;  /* 0x000000020300780c */ /* 0x000fce0004781670 */
[-C--:B------:R-:W-:Y:S02]  /*6910*/  @!P3 IMAD R5, R88, R153.reuse, RZ ;  /* 0x000000995805b224 */ /* 0x080fe400078e02ff */
[-C--:B------:R-:W-:Y:S02]  /*6920*/  @!P5 IMAD R89, R89, R153.reuse, RZ ;  /* 0x000000995959d224 */ /* 0x080fe400078e02ff */
[-C--:B------:R-:W-:Y:S01]  /*6930*/  @!P1 IMAD R13, R90, R153.reuse, RZ ;  /* 0x000000995a0d9224 */ /* 0x080fe200078e02ff */
[----:B------:R0:W-:Y:S01]  /*6940*/  @!P3 STG.E.U8 desc[UR36][R158.64], R5 ;  /* 0x000000059e00b986 */ /* 0x0001e2000c101124 */
[----:B------:R-:W-:Y:S01]  /*6950*/  ISETP.LT.OR P3, PT, R3, 0x9, !P2 ;  /* 0x000000090300780c */ /* 0x000fe20005761670 */
[----:B------:R-:W-:Y:S02]  /*6960*/  @!P4 IMAD R91, R91, R153, RZ ;  /* 0x000000995b5bc224 */ /* 0x000fe400078e02ff */
[----:B------:R-:W-:Y:S01]  /*6970*/  @!P5 STG.E.U8 desc[UR36][R158.64+0x1], R89 ;  /* 0x000001599e00d986 */ /* 0x000fe2000c101124 */
[----:B------:R-:W-:-:S03]  /*6980*/  ISETP.LT.OR P5, PT, R3, 0xa, !P2 ;  /* 0x0000000a0300780c */ /* 0x000fc600057a1670 */
[----:B------:R1:W-:Y:S01]  /*6990*/  @!P1 STG.E.U8 desc[UR36][R8.64], R13 ;  /* 0x0000000d08009986 */ /* 0x0003e2000c101124 */
[----:B------:R-:W-:-:S03]  /*69a0*/  ISETP.LT.OR P1, PT, R3, 0x9, !P0 ;  /* 0x000000090300780c */ /* 0x000fc60004721670 */
[----:B------:R-:W-:Y:S01]  /*69b0*/  @!P4 STG.E.U8 desc[UR36][R8.64+0x1], R91 ;  /* 0x0000015b0800c986 */ /* 0x000fe2000c101124 */
[----:B------:R-:W-:Y:S01]  /*69c0*/  ISETP.LT.OR P4, PT, R3, 0xa, !P0 ;  /* 0x0000000a0300780c */ /* 0x000fe20004781670 */
[----:B------:R-:W-:-:S04]  /*69d0*/  @!P3 IMAD R15, R92, R153, RZ ;  /* 0x000000995c0fb224 */ /* 0x000fc800078e02ff */
[-C--:B------:R-:W-:Y:S01]  /*69e0*/  @!P5 IMAD R93, R93, R153.reuse, RZ ;  /* 0x000000995d5dd224 */ /* 0x080fe200078e02ff */
[----:B------:R3:W-:Y:S01]  /*69f0*/  @!P3 STG.E.U8 desc[UR36][R158.64+0x8], R15 ;  /* 0x0000080f9e00b986 */ /* 0x0007e2000c101124 */
[C---:B------:R-:W-:Y:S02]  /*6a00*/  ISETP.LT.OR P3, PT, R3.reuse, 0x11, !P2 ;  /* 0x000000110300780c */ /* 0x040fe40005761670 */
[-C--:B0-----:R-:W-:Y:S01]  /*6a10*/  @!P1 IMAD R5, R94, R153.reuse, RZ ;  /* 0x000000995e059224 */ /* 0x081fe200078e02ff */
[----:B------:R-:W-:Y:S01]  /*6a20*/  @!P5 STG.E.U8 desc[UR36][R158.64+0x9], R93 ;  /* 0x0000095d9e00d986 */ /* 0x000fe2000c101124 */
[----:B------:R-:W-:Y:S02]  /*6a30*/  ISETP.LT.OR P5, PT, R3, 0x12, !P2 ;  /* 0x000000120300780c */ /* 0x000fe400057a1670 */
[----:B------:R-:W-:Y:S01]  /*6a40*/  @!P4 IMAD R95, R95, R153, RZ ;  /* 0x000000995f5fc224 */ /* 0x000fe200078e02ff */
[----:B------:R0:W-:Y:S01]  /*6a50*/  @!P1 STG.E.U8 desc[UR36][R8.64+0x8], R5 ;  /* 0x0000080508009986 */ /* 0x0001e2000c101124 */
[----:B------:R-:W-:-:S03]  /*6a60*/  ISETP.LT.OR P1, PT, R3, 0x11, !P0 ;  /* 0x000000110300780c */ /* 0x000fc60004721670 */
[----:B------:R-:W-:Y:S01]  /*6a70*/  @!P4 STG.E.U8 desc[UR36][R8.64+0x9], R95 ;  /* 0x0000095f0800c986 */ /* 0x000fe2000c101124 */
[----:B------:R-:W-:Y:S01]  /*6a80*/  ISETP.LT.OR P4, PT, R3, 0x12, !P0 ;  /* 0x000000120300780c */ /* 0x000fe20004781670 */
[----:B-1----:R-:W-:-:S04]  /*6a90*/  @!P3 IMAD R13, R96, R153, RZ ;  /* 0x00000099600db224 */ /* 0x002fc800078e02ff */
[-C--:B------:R-:W-:Y:S01]  /*6aa0*/  @!P5 IMAD R97, R97, R153.reuse, RZ ;  /* 0x000000996161d224 */ /* 0x080fe200078e02ff */
[----:B------:R1:W-:Y:S01]  /*6ab0*/  @!P3 STG.E.U8 desc[UR36][R158.64+0x10], R13 ;  /* 0x0000100d9e00b986 */ /* 0x0003e2000c101124 */
[C---:B------:R-:W-:Y:S02]  /*6ac0*/  ISETP.LT.OR P3, PT, R3.reuse, 0x19, !P2 ;  /* 0x000000190300780c */ /* 0x040fe40005761670 */
[-C--:B---3--:R-:W-:Y:S01]  /*6ad0*/  @!P1 IMAD R15, R98, R153.reuse, RZ ;  /* 0x00000099620f9224 */ /* 0x088fe200078e02ff */
[----:B------:R-:W-:Y:S01]  /*6ae0*/  @!P5 STG.E.U8 desc[UR36][R158.64+0x11], R97 ;  /* 0x000011619e00d986 */ /* 0x000fe2000c101124 */
[----:B------:R-:W-:Y:S02]  /*6af0*/  ISETP.LT.OR P5, PT, R3, 0x1a, !P2 ;  /* 0x0000001a0300780c */ /* 0x000fe400057a1670 */
[----:B------:R-:W-:Y:S01]  /*6b00*/  @!P4 IMAD R99, R99, R153, RZ ;  /* 0x000000996363c224 */ /* 0x000fe200078e02ff */
[----:B------:R3:W-:Y:S01]  /*6b10*/  @!P1 STG.E.U8 desc[UR36][R8.64+0x10], R15 ;  /* 0x0000100f08009986 */ /* 0x0007e2000c101124 */
[----:B------:R-:W-:-:S03]  /*6b20*/  ISETP.LT.OR P1, PT, R3, 0x19, !P0 ;  /* 0x000000190300780c */ /* 0x000fc60004721670 */
[----:B------:R-:W-:Y:S01]  /*6b30*/  @!P4 STG.E.U8 desc[UR36][R8.64+0x11], R99 ;  /* 0x000011630800c986 */ /* 0x000fe2000c101124 */
[----:B------:R-:W-:Y:S01]  /*6b40*/  ISETP.LT.OR P4, PT, R3, 0x1a, !P0 ;  /* 0x0000001a0300780c */ /* 0x000fe20004781670 */
[----:B0-----:R-:W-:-:S04]  /*6b50*/  @!P3 IMAD R5, R100, R153, RZ ;  /* 0x000000996405b224 */ /* 0x001fc800078e02ff */
[-C--:B------:R-:W-:Y:S01]  /*6b60*/  @!P5 IMAD R101, R101, R153.reuse, RZ ;  /* 0x000000996565d224 */ /* 0x080fe200078e02ff */
[----:B------:R0:W-:Y:S01]  /*6b70*/  @!P3 STG.E.U8 desc[UR36][R158.64+0x18], R5 ;  /* 0x000018059e00b986 */ /* 0x0001e2000c101124 */
[C---:B------:R-:W-:Y:S02]  /*6b80*/  ISETP.LT.OR P3, PT, R3.reuse, 0x21, !P2 ;  /* 0x000000210300780c */ /* 0x040fe40005761670 */
[-C--:B-1----:R-:W-:Y:S01]  /*6b90*/  @!P1 IMAD R13, R102, R153.reuse, RZ ;  /* 0x00000099660d9224 */ /* 0x082fe200078e02ff */
[----:B------:R-:W-:Y:S01]  /*6ba0*/  @!P5 STG.E.U8 desc[UR36][R158.64+0x19], R101 ;  /* 0x000019659e00d986 */ /* 0x000fe2000c101124 */
[----:B------:R-:W-:Y:S02]  /*6bb0*/  ISETP.LT.OR P5, PT, R3, 0x22, !P2 ;  /* 0x000000220300780c */ /* 0x000fe400057a1670 */
[----:B------:R-:W-:Y:S01]  /*6bc0*/  @!P4 IMAD R103, R103, R153, RZ ;  /* 0x000000996767c224 */ /* 0x000fe200078e02ff */
[----:B------:R1:W-:Y:S01]  /*6bd0*/  @!P1 STG.E.U8 desc[UR36][R8.64+0x18], R13 ;  /* 0x0000180d08009986 */ /* 0x0003e2000c101124 */
[----:B------:R-:W-:-:S03]  /*6be0*/  ISETP.LT.OR P1, PT, R3, 0x21, !P0 ;  /* 0x000000210300780c */ /* 0x000fc60004721670 */
[----:B------:R-:W-:Y:S01]  /*6bf0*/  @!P4 STG.E.U8 desc[UR36][R8.64+0x19], R103 ;  /* 0x000019670800c986 */ /* 0x000fe2000c101124 */
[----:B------:R-:W-:Y:S01]  /*6c00*/  ISETP.LT.OR P4, PT, R3, 0x22, !P0 ;  /* 0x000000220300780c */ /* 0x000fe20004781670 */
[----:B---3--:R-:W-:-:S04]  /*6c10*/  @!P3 IMAD R15, R104, R153, RZ ;  /* 0x00000099680fb224 */ /* 0x008fc800078e02ff */
        /* <DEDUP_REMOVED lines=128> */
[----:B------:R-:W-:-:S02]  /*7420*/  ISETP.GE.AND P1, PT, R0, 0x81, PT ;  /* 0x000000810000780c */ /* 0x000fc40003f26270 */
[C---:B------:R-:W-:Y:S01]  /*7430*/  ISETP.LT.OR P5, PT, R3.reuse, 0x79, !P0 ;  /* 0x000000790300780c */ /* 0x040fe200047a1670 */
[----:B------:R-:W-:Y:S01]  /*7440*/  @!P4 STG.E.U8 desc[UR36][R8.64+0x71], R147 ;  /* 0x000071930800c986 */ /* 0x000fe2000c101124 */
[C---:B------:R-:W-:Y:S01]  /*7450*/  ISETP.LT.OR P0, PT, R3.reuse, 0x7a, !P0 ;  /* 0x0000007a0300780c */ /* 0x040fe20004701670 */
[----:B0-----:R-:W-:Y:S01]  /*7460*/  @!P3 IMAD R5, R148, R153, RZ ;  /* 0x000000999405b224 */ /* 0x001fe200078e02ff */
[----:B------:R-:W-:-:S03]  /*7470*/  ISETP.LT.OR P4, PT, R3, 0x1, !P1 ;  /* 0x000000010300780c */ /* 0x000fc60004f81670 */
[----:B------:R-:W-:Y:S01]  /*7480*/  @!P2 IMAD R149, R149, R153, RZ ;  /* 0x000000999595a224 */ /* 0x000fe200078e02ff */
[----:B------:R0:W-:Y:S01]  /*7490*/  @!P3 STG.E.U8 desc[UR36][R158.64+0x78], R5 ;  /* 0x000078059e00b986 */ /* 0x0001e2000c101124 */
[----:B------:R-:W-:-:S03]  /*74a0*/  ISETP.LT.OR P3, PT, R3, 0x2, !P1 ;  /* 0x000000020300780c */ /* 0x000fc60004f61670 */
[----:B------:R-:W-:Y:S01]  /*74b0*/  @!P2 STG.E.U8 desc[UR36][R158.64+0x79], R149 ;  /* 0x000079959e00a986 */ /* 0x000fe2000c101124 */
[-C--:B-1----:R-:W-:Y:S01]  /*74c0*/  @!P5 IMAD R13, R150, R153.reuse, RZ ;  /* 0x00000099960dd224 */ /* 0x082fe200078e02ff */
[----:B------:R-:W-:Y:S01]  /*74d0*/  ISETP.GE.AND P2, PT, R0, 0x89, PT ;  /* 0x000000890000780c */ /* 0x000fe20003f46270 */
[-C--:B------:R-:W-:Y:S02]  /*74e0*/  @!P0 IMAD R151, R151, R153.reuse, RZ ;  /* 0x0000009997978224 */ /* 0x080fe400078e02ff */
[----:B---3--:R-:W-:Y:S01]  /*74f0*/  @!P4 IMAD R15, R24, R153, RZ ;  /* 0x00000099180fc224 */ /* 0x008fe200078e02ff */
[----:B------:R1:W-:Y:S01]  /*7500*/  @!P5 STG.E.U8 desc[UR36][R8.64+0x78], R13 ;  /* 0x0000780d0800d986 */ /* 0x0003e2000c101124 */
[----:B------:R-:W-:-:S03]  /*7510*/  ISETP.LT.OR P5, PT, R3, 0x1, !P2 ;  /* 0x000000010300780c */ /* 0x000fc600057a1670 */
[----:B------:R-:W-:Y:S01]  /*7520*/  @!P3 IMAD R25, R25, R153, RZ ;  /* 0x000000991919b224 */ /* 0x000fe200078e02ff */
[----:B------:R-:W-:Y:S01]  /*7530*/  @!P0 STG.E.U8 desc[UR36][R8.64+0x79], R151 ;  /* 0x0000799708008986 */ /* 0x000fe2000c101124 */
[----:B------:R-:W-:-:S03]  /*7540*/  ISETP.LT.OR P0, PT, R3, 0x2, !P2 ;  /* 0x000000020300780c */ /* 0x000fc60005701670 */
[----:B------:R-:W-:Y:S01]  /*7550*/  @!P4 STG.E.U8 desc[UR36][R6.64], R15 ;  /* 0x0000000f0600c986 */ /* 0x000fe2000c101124 */
        /* <DEDUP_REMOVED lines=19> */
[-C--:B------:R-:W-:Y:S01]  /*7690*/  @!P4 IMAD R9, R32, R153.reuse, RZ ;  /* 0x000000992009c224 */ /* 0x080fe200078e02ff */
        /* <DEDUP_REMOVED lines=127> */
[----:B-1----:R-:W-:-:S04]  /*7e90*/  @!P5 IMAD R13, R74, R153, RZ ;  /* 0x000000994a0dd224 */ /* 0x002fc800078e02ff */
        /* <DEDUP_REMOVED lines=12> */
[----:B------:R-:W-:-:S04]  /*7f60*/  @!P0 IMAD R9, R78, R153, RZ ;  /* 0x000000994e098224 */ /* 0x000fc800078e02ff */
[-C--:B------:R-:W-:Y:S01]  /*7f70*/  @!P4 IMAD R79, R79, R153.reuse, RZ ;  /* 0x000000994f4fc224 */ /* 0x080fe200078e02ff */
[----:B------:R1:W-:Y:S01]  /*7f80*/  @!P0 STG.E.U8 desc[UR36][R10.64+0x68], R9 ;  /* 0x000068090a008986 */ /* 0x0003e2000c101124 */
[----:B------:R-:W-:Y:S02]  /*7f90*/  ISETP.LT.OR P0, PT, R3, 0x71, !P2 ;  /* 0x000000710300780c */ /* 0x000fe40005701670 */
[----:B------:R-:W-:Y:S01]  /*7fa0*/  @!P3 IMAD R81, R81, R153, RZ ;  /* 0x000000995151b224 */ /* 0x000fe200078e02ff */
[----:B------:R3:W-:Y:S01]  /*7fb0*/  @!P4 STG.E.U8 desc[UR36][R10.64+0x69], R79 ;  /* 0x0000694f0a00c986 */ /* 0x0007e2000c101124 */
[----:B------:R-:W-:-:S03]  /*7fc0*/  ISETP.LT.OR P4, PT, R3, 0x72, !P2 ;  /* 0x000000720300780c */ /* 0x000fc60005781670 */
[----:B------:R3:W-:Y:S01]  /*7fd0*/  @!P3 STG.E.U8 desc[UR36][R6.64+0x71], R81 ;  /* 0x000071510600b986 */ /* 0x0007e2000c101124 */
[C---:B------:R-:W-:Y:S02]  /*7fe0*/  ISETP.LT.OR P3, PT, R3.reuse, 0x79, !P1 ;  /* 0x000000790300780c */ /* 0x040fe40004f61670 */
[C---:B------:R-:W-:Y:S01]  /*7ff0*/  ISETP.LT.OR P1, PT, R3.reuse, 0x7a, !P1 ;  /* 0x0000007a0300780c */ /* 0x040fe20004f21670 */
[----:B------:R3:W-:Y:S01]  /*8000*/  @!P5 STG.E.U8 desc[UR36][R6.64+0x70], R13 ;  /* 0x0000700d0600d986 */ /* 0x0007e2000c101124 */
[C---:B------:R-:W-:Y:S02]  /*8010*/  ISETP.LT.OR P5, PT, R3.reuse, 0x79, !P2 ;  /* 0x000000790300780c */ /* 0x040fe400057a1670 */
[----:B------:R-:W-:Y:S01]  /*8020*/  ISETP.LT.OR P2, PT, R3, 0x7a, !P2 ;  /* 0x0000007a0300780c */ /* 0x000fe20005741670 */
[-C--:B------:R-:W-:Y:S02]  /*8030*/  @!P0 IMAD R3, R82, R153.reuse, RZ ;  /* 0x0000009952038224 */ /* 0x080fe400078e02ff */
[----:B------:R-:W-:-:S03]  /*8040*/  @!P4 IMAD R83, R83, R153, RZ ;  /* 0x000000995353c224 */ /* 0x000fc600078e02ff */
[----:B------:R3:W-:Y:S01]  /*8050*/  @!P0 STG.E.U8 desc[UR36][R10.64+0x70], R3 ;  /* 0x000070030a008986 */ /* 0x0007e2000c101124 */
[-C--:B0-----:R-:W-:Y:S02]  /*8060*/  @!P3 IMAD R5, R84, R153.reuse, RZ ;  /* 0x000000995405b224 */ /* 0x081fe400078e02ff */
[-C--:B------:R-:W-:Y:S01]  /*8070*/  @!P1 IMAD R85, R85, R153.reuse, RZ ;  /* 0x0000009955559224 */ /* 0x080fe200078e02ff */
[----:B------:R3:W-:Y:S01]  /*8080*/  @!P4 STG.E.U8 desc[UR36][R10.64+0x71], R83 ;  /* 0x000071530a00c986 */ /* 0x0007e2000c101124 */
[-C--:B-1----:R-:W-:Y:S02]  /*8090*/  @!P5 IMAD R9, R86, R153.reuse, RZ ;  /* 0x000000995609d224 */ /* 0x082fe400078e02ff */
[----:B------:R-:W-:Y:S01]  /*80a0*/  @!P2 IMAD R87, R87, R153, RZ ;  /* 0x000000995757a224 */ /* 0x000fe200078e02ff */
[----:B------:R3:W-:Y:S04]  /*80b0*/  @!P3 STG.E.U8 desc[UR36][R6.64+0x78], R5 ;  /* 0x000078050600b986 */ /* 0x0007e8000c101124 */
[----:B------:R3:W-:Y:S04]  /*80c0*/  @!P1 STG.E.U8 desc[UR36][R6.64+0x79], R85 ;  /* 0x0000795506009986 */ /* 0x0007e8000c101124 */
[----:B------:R3:W-:Y:S04]  /*80d0*/  @!P5 STG.E.U8 desc[UR36][R10.64+0x78], R9 ;  /* 0x000078090a00d986 */ /* 0x0007e8000c101124 */
[----:B------:R3:W-:Y:S02]  /*80e0*/  @!P2 STG.E.U8 desc[UR36][R10.64+0x79], R87 ;  /* 0x000079570a00a986 */ /* 0x0007e4000c101124 */
.L_x_286:
[----:B------:R-:W-:Y:S05]  /*80f0*/  BSYNC B0 ;  /* 0x0000000000007941 */ /* 0x000fea0003800000 */
.L_x_28:
[----:B------:R-:W-:Y:S01]  /*8100*/  ULDC UR4, c[0x0][0xc] ;  /* 0x0000030000047ab9 */ /* 0x000fe20000000800 */
[----:B------:R-:W-:Y:S01]  /*8110*/  ULDC UR5, c[0x0][0x10] ;  /* 0x0000040000057ab9 */ /* 0x000fe20000000800 */
[----:B---3--:R-:W3:Y:S01]  /*8120*/  LDC R3, c[0x0][0x14] ;  /* 0x00000500ff037b82 */ /* 0x008ee20000000800 */
[----:B------:R-:W-:Y:S01]  /*8130*/  UIMAD.WIDE.U32 UR4, UR4, UR5, URZ ;  /* 0x00000005040472a5 */ /* 0x000fe2000f8e003f */
[----:B------:R-:W-:Y:S01]  /*8140*/  PRMT R0, RZ, 0x7610, R0 ;  /* 0x00007610ff007816 */ /* 0x000fe20000000000 */
[----:B------:R-:W-:Y:S02]  /*8150*/  IMAD.MOV.U32 R23, RZ, RZ, -0x1 ;  /* 0xffffffffff177424 */ /* 0x000fe400078e00ff */
[----:B------:R-:W-:Y:S02]  /*8160*/  IMAD.MOV.U32 R22, RZ, RZ, -0x1 ;  /* 0xffffffffff167424 */ /* 0x000fe400078e00ff */
[----:B---3--:R-:W-:-:S04]  /*8170*/  IMAD.WIDE.U32 R16, R3, UR4, R16 ;  /* 0x0000000403107c25 */ /* 0x008fc8000f8e0010 */
[----:B------:R-:W-:Y:S01]  /*8180*/  IMAD R3, R3, UR5, RZ ;  /* 0x0000000503037c24 */ /* 0x000fe2000f8e02ff */
[----:B------:R-:W-:Y:S02]  /*8190*/  ULDC.64 UR4, c[0x0][0x650] ;  /* 0x0001940000047ab9 */ /* 0x000fe40000000a00 */
[----:B------:R-:W-:Y:S01]  /*81a0*/  ISETP.GE.U32.AND P0, PT, R16, UR4, PT ;  /* 0x0000000410007c0c */ /* 0x000fe2000bf06070 */
[----:B------:R-:W-:-:S05]  /*81b0*/  IMAD.IADD R17, R17, 0x1, R3 ;  /* 0x0000000111117824 */ /* 0x000fca00078e0203 */
[----:B------:R-:W-:-:S13]  /*81c0*/  ISETP.GE.U32.AND.EX P0, PT, R17, UR5, PT, P0 ;  /* 0x0000000511007c0c */ /* 0x000fda000bf06100 */
[----:B------:R-:W-:Y:S05]  /*81d0*/  @P0 BRA `(.L_x_287) ;  /* 0x0000000400640947 */ /* 0x000fea0003800000 */
[----:B------:R-:W3:Y:S01]  /*81e0*/  S2R R12, SR_CTAID.X ;  /* 0x00000000000c7919 */ /* 0x000ee20000002500 */
[----:B0-----:R-:W0:Y:S01]  /*81f0*/  LDC.64 R10, c[0x0][0x628] ;  /* 0x00018a00ff0a7b82 */ /* 0x001e220000000a00 */
[----:B------:R-:W-:Y:S01]  /*8200*/  ULDC UR4, c[0x0][0x150] ;  /* 0x0000540000047ab9 */ /* 0x000fe20000000800 */
[----:B------:R-:W-:Y:S01]  /*8210*/  IMAD.MOV.U32 R8, RZ, RZ, R16 ;  /* 0x000000ffff087224 */ /* 0x000fe200078e0010 */
[----:B------:R-:W0:Y:S01]  /*8220*/  S2R R23, SR_CTAID.Y ;  /* 0x0000000000177919 */ /* 0x000e220000002600 */
[----:B------:R-:W-:-:S04]  /*8230*/  IMAD.MOV.U32 R9, RZ, RZ, R17 ;  /* 0x000000ffff097224 */ /* 0x000fc800078e0011 */
[----:B------:R-:W1:Y:S08]  /*8240*/  LDC R21, c[0x0][0x144] ;  /* 0x00005100ff157b82 */ /* 0x000e700000000800 */
[----:B------:R-:W1:Y:S08]  /*8250*/  LDC R0, c[0x0][0x630] ;  /* 0x00018c00ff007b82 */ /* 0x000e700000000800 */
[----:B------:R-:W1:Y:S01]  /*8260*/  LDC.64 R14, c[0x0][0x620] ;  /* 0x00018800ff0e7b82 */ /* 0x000e620000000a00 */
[----:B0-----:R-:W-:-:S04]  /*8270*/  ISETP.NE.U32.AND P0, PT, R10, RZ, PT ;  /* 0x000000ff0a00720c */ /* 0x001fc80003f05070 */
[----:B------:R-:W-:Y:S02]  /*8280*/  ISETP.NE.AND.EX P0, PT, R11, RZ, PT, P0 ;  /* 0x000000ff0b00720c */ /* 0x000fe40003f05300 */
[----:B---3--:R-:W-:-:S05]  /*8290*/  I2FP.F32.U32 R3, R12 ;  /* 0x0000000c00037245 */ /* 0x008fca0000201000 */
[----:B------:R-:W-:-:S04]  /*82a0*/  FMUL R3, R3, UR4 ;  /* 0x0000000403037c20 */ /* 0x000fc80008400000 */
[----:B------:R0:W3:Y:S02]  /*82b0*/  F2I.U32.TRUNC.NTZ R20, R3 ;  /* 0x0000000300147305 */ /* 0x0000e4000020f000 */
[----:B------:R-:W-:Y:S05]  /*82c0*/  @!P0 BRA `(.L_x_288) ;  /* 0x0000000000288947 */ /* 0x000fea0003800000 */
[----:B0-----:R-:W0:Y:S02]  /*82d0*/  LDC R3, c[0x0][0x634] ;  /* 0x00018d00ff037b82 */ /* 0x001e240000000800 */
[----:B0-----:R-:W-:-:S05]  /*82e0*/  IADD3 R3, P0, R16, R3, RZ ;  /* 0x0000000310037210 */ /* 0x001fca0007f1e0ff */
[----:B------:R-:W-:-:S04]  /*82f0*/  IMAD.X R13, RZ, RZ, R17, P0 ;  /* 0x000000ffff0d7224 */ /* 0x000fc800000e0611 */
[----:B------:R-:W-:-:S04]  /*8300*/  IMAD.WIDE.U32 R4, R13, R10, RZ ;  /* 0x0000000a0d047225 */ /* 0x000fc800078e00ff */
[----:B-1----:R-:W-:-:S04]  /*8310*/  IMAD.WIDE.U32 R6, P0, R3, R11, R4 ;  /* 0x0000000b03067225 */ /* 0x002fc80007800004 */
[----:B------:R-:W-:-:S04]  /*8320*/  IMAD.WIDE.U32 R4, R3, R10, RZ ;  /* 0x0000000a03047225 */ /* 0x000fc800078e00ff */
[----:B------:R-:W-:Y:S01]  /*8330*/  IMAD.X R9, RZ, RZ, RZ, P0 ;  /* 0x000000ffff097224 */ /* 0x000fe200000e06ff */
[----:B------:R-:W-:Y:S01]  /*8340*/  IADD3 RZ, P0, R5, R6, RZ ;  /* 0x0000000605ff7210 */ /* 0x000fe20007f1e0ff */
[----:B------:R-:W-:-:S04]  /*8350*/  IMAD.MOV.U32 R8, RZ, RZ, R7 ;  /* 0x000000ffff087224 */ /* 0x000fc800078e0007 */
[----:B------:R-:W-:-:S08]  /*8360*/  IMAD.WIDE.U32.X R8, R13, R11, R8, P0 ;  /* 0x0000000b0d087225 */ /* 0x000fd000000e0408 */
.L_x_288:
[----:B------:R-:W2:Y:S01]  /*8370*/  LDC.64 R26, c[0x0][0x640] ;  /* 0x00019000ff1a7b82 */ /* 0x000ea20000000a00 */
[-CC-:B-1----:R-:W-:Y:S01]  /*8380*/  SHF.R.U64 R22, R8, R0.reuse, R9.reuse ;  /* 0x0000000008167219 */ /* 0x182fe20000001209 */
[----:B---3--:R-:W-:Y:S01]  /*8390*/  IMAD.MOV R20, RZ, RZ, -R20 ;  /* 0x000000ffff147224 */ /* 0x008fe200078e0a14 */
[----:B------:R-:W-:Y:S01]  /*83a0*/  SHF.R.U32.HI R0, RZ, R0, R9 ;  /* 0x00000000ff007219 */ /* 0x000fe20000011609 */
[----:B------:R-:W-:Y:S01]  /*83b0*/  ULDC UR4, c[0x0][0x154] ;  /* 0x0000550000047ab9 */ /* 0x000fe20000000800 */
[----:B0-----:R-:W-:Y:S01]  /*83c0*/  IADD3 R3, P0, RZ, -R22, RZ ;  /* 0x80000016ff037210 */ /* 0x001fe20007f1e0ff */
[----:B------:R-:W-:Y:S02]  /*83d0*/  IMAD R21, R21, R20, R12 ;  /* 0x0000001415157224 */ /* 0x000fe400078e020c */
[----:B------:R-:W0:Y:S01]  /*83e0*/  LDC R6, c[0x0][0x618] ;  /* 0x00018600ff067b82 */ /* 0x000e220000000800 */
[----:B------:R-:W-:Y:S02]  /*83f0*/  IMAD.MOV.U32 R7, RZ, RZ, 0x1 ;  /* 0x00000001ff077424 */ /* 0x000fe400078e00ff */
[----:B------:R-:W-:-:S04]  /*8400*/  IMAD.X R5, RZ, RZ, ~R0, P0 ;  /* 0x000000ffff057224 */ /* 0x000fc800000e0e00 */
[-C--:B------:R-:W-:Y:S01]  /*8410*/  IMAD R0, R5, R14.reuse, RZ ;  /* 0x0000000e05007224 */ /* 0x080fe200078e02ff */
[----:B------:R-:W1:Y:S01]  /*8420*/  LDC R8, c[0x0][0x608] ;  /* 0x00018200ff087b82 */ /* 0x000e620000000800 */
[----:B------:R-:W-:-:S04]  /*8430*/  IMAD.WIDE.U32 R4, R3, R14, R16 ;  /* 0x0000000e03047225 */ /* 0x000fc800078e0010 */
[----:B------:R-:W-:Y:S01]  /*8440*/  IMAD R3, R3, R15, R0 ;  /* 0x0000000f03037224 */ /* 0x000fe200078e0200 */
[----:B------:R-:W-:Y:S02]  /*8450*/  I2FP.F32.U32 R0, R23 ;  /* 0x0000001700007245 */ /* 0x000fe40000201000 */
[----:B------:R-:W3:Y:S01]  /*8460*/  LDC R24, c[0x0][0x658] ;  /* 0x00019600ff187b82 */ /* 0x000ee20000000800 */
[----:B------:R-:W-:Y:S01]  /*8470*/  IMAD.IADD R3, R5, 0x1, R3 ;  /* 0x0000000105037824 */ /* 0x000fe200078e0203 */
[----:B--2---:R-:W-:Y:S01]  /*8480*/  ISETP.NE.U32.AND P0, PT, R26, RZ, PT ;  /* 0x000000ff1a00720c */ /* 0x004fe20003f05070 */
[----:B------:R-:W-:Y:S01]  /*8490*/  FMUL R0, R0, UR4 ;  /* 0x0000000400007c20 */ /* 0x000fe20008400000 */
[----:B------:R-:W-:Y:S02]  /*84a0*/  IMAD.MOV.U32 R5, RZ, RZ, -0x1 ;  /* 0xffffffffff057424 */ /* 0x000fe400078e00ff */
[----:B------:R-:W-:Y:S01]  /*84b0*/  ISETP.NE.AND.EX P0, PT, R27, RZ, PT, P0 ;  /* 0x000000ff1b00720c */ /* 0x000fe20003f05300 */
[----:B------:R2:W2:Y:S01]  /*84c0*/  F2I.U32.TRUNC.NTZ R13, R0 ;  /* 0x00000000000d7305 */ /* 0x0004a2000020f000 */
[----:B------:R-:W2:Y:S01]  /*84d0*/  LDC R20, c[0x0][0x148] ;  /* 0x00005200ff147b82 */ /* 0x000ea20000000800 */
[----:B0-----:R-:W-:-:S02]  /*84e0*/  SHF.R.U64 R12, R4, R6, R3 ;  /* 0x00000006040c7219 */ /* 0x001fc40000001203 */
[----:B------:R-:W-:-:S05]  /*84f0*/  SHF.R.U32.HI R3, RZ, R6, R3 ;  /* 0x00000006ff037219 */ /* 0x000fca0000011603 */
[----:B------:R-:W0:Y:S01]  /*8500*/  LDC R15, c[0x0][0x600] ;  /* 0x00018000ff0f7b82 */ /* 0x000e220000000800 */
[-CC-:B-1----:R-:W-:Y:S02]  /*8510*/  SHF.R.U64 R10, R12, R8.reuse, R3.reuse ;  /* 0x000000080c0a7219 */ /* 0x182fe40000001203 */
[----:B------:R-:W-:-:S05]  /*8520*/  SHF.R.U32.HI R3, RZ, R8, R3 ;  /* 0x00000008ff037219 */ /* 0x000fca0000011603 */
[----:B------:R-:W1:Y:S01]  /*8530*/  LDC R28, c[0x0][0x648] ;  /* 0x00019200ff1c7b82 */ /* 0x000e620000000800 */
[-C--:B---3--:R-:W-:Y:S02]  /*8540*/  SHF.L.U32 R4, R5, R24.reuse, RZ ;  /* 0x0000001805047219 */ /* 0x088fe400000006ff */
[--C-:B------:R-:W-:Y:S02]  /*8550*/  SHF.R.U64 R14, R10, R24, R3.reuse ;  /* 0x000000180a0e7219 */ /* 0x100fe40000001203 */
[----:B------:R-:W-:Y:S02]  /*8560*/  LOP3.LUT R25, RZ, R4, RZ, 0x33, !PT ;  /* 0x00000004ff197212 */ /* 0x000fe400078e33ff */
[-C--:B------:R-:W-:Y:S01]  /*8570*/  SHF.R.U32.HI R5, RZ, R24.reuse, R3 ;  /* 0x00000018ff057219 */ /* 0x080fe20000011603 */
[----:B------:R-:W3:Y:S01]  /*8580*/  LDC R29, c[0x0][0x638] ;  /* 0x00018e00ff1d7b82 */ /* 0x000ee20000000800 */
[----:B------:R-:W-:Y:S01]  /*8590*/  SHF.L.U32 R152, R7, R24, RZ ;  /* 0x0000001807987219 */ /* 0x000fe200000006ff */
[----:B------:R-:W-:-:S06]  /*85a0*/  IMAD.MOV.U32 R4, RZ, RZ, R14 ;  /* 0x000000ffff047224 */ /* 0x000fcc00078e000e */
[----:B------:R-:W0:Y:S01]  /*85b0*/  LDC R30, c[0x0][0x610] ;  /* 0x00018400ff1e7b82 */ /* 0x000e220000000800 */
[----:B------:R-:W-:Y:S05]  /*85c0*/  @!P0 BRA `(.L_x_289) ;  /* 0x0000000000288947 */ /* 0x000fea0003800000 */
[----:B------:R-:W4:Y:S02]  /*85d0*/  LDC R3, c[0x0][0x64c] ;  /* 0x00019300ff037b82 */ /* 0x000f240000000800 */
[----:B----4-:R-:W-:-:S05]  /*85e0*/  IADD3 R3, P0, R14, R3, RZ ;  /* 0x000000030e037210 */ /* 0x010fca0007f1e0ff */
        /* <DEDUP_REMOVED lines=8> */
.L_x_289:
[----:B------:R-:W-:Y:S01]  /*8670*/  ISETP.NE.AND P0, PT, R2, 0x1, PT ;  /* 0x000000010200780c */ /* 0x000fe20003f05270 */
[----:B0-----:R-:W-:Y:S01]  /*8680*/  VIADD R7, R15, 0xffffffff ;  /* 0xffffffff0f077836 */ /* 0x001fe20000000000 */
[----:B-12---:R-:W-:Y:S01]  /*8690*/  SHF.R.U64 R0, R4, R28, R5 ;  /* 0x0000001c04007219 */ /* 0x006fe20000001205 */
[----:B------:R-:W-:Y:S01]  /*86a0*/  IMAD.MOV R13, RZ, RZ, -R13 ;  /* 0x000000ffff0d7224 */ /* 0x000fe200078e0a0d */
[----:B------:R-:W-:Y:S01]  /*86b0*/  LOP3.LUT R5, R10, R25, RZ, 0xc0, !PT ;  /* 0x000000190a057212 */ /* 0x000fe200078ec0ff */
[----:B------:R-:W-:Y:S02]  /*86c0*/  IMAD.MOV.U32 R4, RZ, RZ, 0x1 ;  /* 0x00000001ff047424 */ /* 0x000fe400078e00ff */
[----:B------:R-:W-:Y:S02]  /*86d0*/  IMAD.MOV R3, RZ, RZ, -R0 ;  /* 0x000000ffff037224 */ /* 0x000fe400078e0a00 */
[----:B------:R-:W-:Y:S01]  /*86e0*/  IMAD R152, R152, R0, R5 ;  /* 0x0000000098987224 */ /* 0x000fe200078e0205 */
[----:B------:R-:W-:Y:S01]  /*86f0*/  LOP3.LUT R5, R12, R7, RZ, 0xc0, !PT ;  /* 0x000000070c057212 */ /* 0x000fe200078ec0ff */
[----:B---3--:R-:W-:-:S02]  /*8700*/  IMAD R0, R3, R29, R14 ;  /* 0x0000001d03007224 */ /* 0x008fc400078e020e */
[----:B------:R-:W-:Y:S02]  /*8710*/  @P0 IMAD R21, R20, R13, R23 ;  /* 0x0000000d14150224 */ /* 0x000fe400078e0217 */
[----:B------:R-:W-:Y:S01]  /*8720*/  IMAD R3, R0, R15, R5 ;  /* 0x0000000f00037224 */ /* 0x000fe200078e0205 */
[----:B------:R-:W-:Y:S01]  /*8730*/  PRMT R0, R4, 0x7610, R0 ;  /* 0x0000761004007816 */ /* 0x000fe20000000000 */
[----:B------:R-:W-:-:S05]  /*8740*/  IMAD R152, R152, R30, R21 ;  /* 0x0000001e98987224 */ /* 0x000fca00078e0215 */
[----:B------:R-:W-:Y:S02]  /*8750*/  SEL R23, R3, R152, !P0 ;  /* 0x0000009803177207 */ /* 0x000fe40004000000 */
[----:B------:R-:W-:-:S07]  /*8760*/  SEL R152, R152, R3, !P0 ;  /* 0x0000000398987207 */ /* 0x000fce0004000000 */
.L_x_287:
[----:B------:R-:W-:-:S13]  /*8770*/  LOP3.LUT P0, RZ, R0, 0xff, RZ, 0xc0, !PT ;  /* 0x000000ff00ff7812 */ /* 0x000fda000780c0ff */
[----:B------:R-:W-:Y:S05]  /*8780*/  @P0 BRA `(.L_x_290) ;  /* 0xffffff8400f80947 */ /* 0x000fea000383ffff */
[----:B------:R-:W-:Y:S05]  /*8790*/  EXIT ;  /* 0x000000000000794d */ /* 0x000fea0003800000 */
.L_x_3:
[----:B0-----:R-:W-:Y:S01]  /*87a0*/  ULDC.64 UR4, c[0x0][0x650] ;  /* 0x0001940000047ab9 */ /* 0x001fe20000000a00 */
        /* <DEDUP_REMOVED lines=25> */
.L_x_292:
[--C-:B------:R-:W-:Y:S01]  /*8940*/  SHF.R.U64 R12, R10, R14, R11.reuse ;  /* 0x0000000e0a0c7219 */ /* 0x100fe2000000120b */
[----:B------:R-:W0:Y:S01]  /*8950*/  LDC R22, c[0x0][0x618] ;  /* 0x00018600ff167b82 */ /* 0x000e220000000800 */
[----:B------:R-:W-:Y:S01]  /*8960*/  I2FP.F32.U32 R6, R4 ;  /* 0x0000000400067245 */ /* 0x000fe20000201000 */
[----:B------:R-:W-:Y:S01]  /*8970*/  ULDC UR4, c[0x0][0x150] ;  /* 0x0000540000047ab9 */ /* 0x000fe20000000800 */
[----:B------:R-:W-:Y:S02]  /*8980*/  SHF.R.U32.HI R5, RZ, R14, R11 ;  /* 0x0000000eff057219 */ /* 0x000fe4000001160b */
[----:B------:R-:W-:Y:S01]  /*8990*/  IADD3 R9, P0, RZ, -R12, RZ ;  /* 0x8000000cff097210 */ /* 0x000fe20007f1e0ff */
[----:B------:R-:W-:Y:S01]  /*89a0*/  FMUL R11, R6, UR4 ;  /* 0x00000004060b7c20 */ /* 0x000fe20008400000 */
[----:B------:R-:W-:Y:S01]  /*89b0*/  ULDC UR4, c[0x0][0x154] ;  /* 0x0000550000047ab9 */ /* 0x000fe20000000800 */
[----:B------:R-:W1:Y:S02]  /*89c0*/  LDC.64 R24, c[0x0][0x640] ;  /* 0x00019000ff187b82 */ /* 0x000e640000000a00 */
[----:B------:R-:W-:-:S02]  /*89d0*/  IMAD.X R5, RZ, RZ, ~R5, P0 ;  /* 0x000000ffff057224 */ /* 0x000fc400000e0e05 */
[----:B------:R-:W2:Y:S01]  /*89e0*/  F2I.U32.TRUNC.NTZ R11, R11 ;  /* 0x0000000b000b7305 */ /* 0x000ea2000020f000 */
[----:B------:R-:W-:-:S03]  /*89f0*/  IMAD.WIDE.U32 R6, R9, R20, R16 ;  /* 0x0000001409067225 */ /* 0x000fc600078e0010 */
[----:B------:R-:W3:Y:S01]  /*8a00*/  LDC R13, c[0x0][0x144] ;  /* 0x00005100ff0d7b82 */ /* 0x000ee20000000800 */
[----:B------:R-:W-:-:S04]  /*8a10*/  IMAD R8, R5, R20, RZ ;  /* 0x0000001405087224 */ /* 0x000fc800078e02ff */
[----:B------:R-:W-:Y:S02]  /*8a20*/  IMAD R5, R9, R21, R8 ;  /* 0x0000001509057224 */ /* 0x000fe400078e0208 */
[----:B------:R-:W-:Y:S01]  /*8a30*/  IMAD.MOV.U32 R8, RZ, RZ, -0x1 ;  /* 0xffffffffff087424 */ /* 0x000fe200078e00ff */
[----:B------:R-:W4:Y:S01]  /*8a40*/  LDC R14, c[0x0][0x608] ;  /* 0x00018200ff0e7b82 */ /* 0x000f220000000800 */
[----:B------:R-:W-:Y:S01]  /*8a50*/  IMAD.IADD R5, R7, 0x1, R5 ;  /* 0x0000000107057824 */ /* 0x000fe200078e0205 */
[----:B------:R-:W-:-:S04]  /*8a60*/  I2FP.F32.U32 R7, R3 ;  /* 0x0000000300077245 */ /* 0x000fc80000201000 */
[-C--:B0-----:R-:W-:Y:S01]  /*8a70*/  SHF.R.U64 R10, R6, R22.reuse, R5 ;  /* 0x00000016060a7219 */ /* 0x081fe20000001205 */
[----:B--2---:R-:W-:Y:S01]  /*8a80*/  IMAD.MOV R6, RZ, RZ, -R11 ;  /* 0x000000ffff067224 */ /* 0x004fe200078e0a0b */
[----:B------:R-:W0:Y:S01]  /*8a90*/  LDC R9, c[0x0][0x658] ;  /* 0x00019600ff097b82 */ /* 0x000e220000000800 */
[----:B-1----:R-:W-:Y:S01]  /*8aa0*/  ISETP.NE.U32.AND P0, PT, R24, RZ, PT ;  /* 0x000000ff1800720c */ /* 0x002fe20003f05070 */
[----:B------:R-:W-:Y:S01]  /*8ab0*/  FMUL R7, R7, UR4 ;  /* 0x0000000407077c20 */ /* 0x000fe20008400000 */
[----:B------:R-:W-:Y:S02]  /*8ac0*/  SHF.R.U32.HI R5, RZ, R22, R5 ;  /* 0x00000016ff057219 */ /* 0x000fe40000011605 */
[----:B------:R-:W-:-:S03]  /*8ad0*/  ISETP.NE.AND.EX P0, PT, R25, RZ, PT, P0 ;  /* 0x000000ff1900720c */ /* 0x000fc60003f05300 */
[----:B------:R-:W1:Y:S01]  /*8ae0*/  LDC R20, c[0x0][0x148] ;  /* 0x00005200ff147b82 */ /* 0x000e620000000800 */
[----:B---3--:R-:W-:Y:S02]  /*8af0*/  IMAD R23, R13, R6, R4 ;  /* 0x000000060d177224 */ /* 0x008fe400078e0204 */
[----:B------:R-:W-:-:S05]  /*8b00*/  IMAD.MOV.U32 R6, RZ, RZ, 0x1 ;  /* 0x00000001ff067424 */ /* 0x000fca00078e00ff */
[----:B------:R-:W2:Y:S01]  /*8b10*/  LDC R21, c[0x0][0x600] ;  /* 0x00018000ff157b82 */ /* 0x000ea20000000800 */
[-CC-:B----4-:R-:W-:Y:S02]  /*8b20*/  SHF.R.U64 R13, R10, R14.reuse, R5.reuse ;  /* 0x0000000e0a0d7219 */ /* 0x190fe40000001205 */
[----:B------:R-:W-:Y:S02]  /*8b30*/  SHF.R.U32.HI R4, RZ, R14, R5 ;  /* 0x0000000eff047219 */ /* 0x000fe40000011605 */
[----:B------:R3:W4:Y:S03]  /*8b40*/  F2I.U32.TRUNC.NTZ R14, R7 ;  /* 0x00000007000e7305 */ /* 0x000726000020f000 */
[----:B------:R-:W1:Y:S01]  /*8b50*/  LDC R26, c[0x0][0x648] ;  /* 0x00019200ff1a7b82 */ /* 0x000e620000000800 */
[-C--:B0-----:R-:W-:Y:S02]  /*8b60*/  SHF.R.U64 R15, R13, R9.reuse, R4 ;  /* 0x000000090d0f7219 */ /* 0x081fe40000001204 */
[----:B------:R-:W-:-:S02]  /*8b70*/  SHF.L.U32 R8, R8, R9, RZ ;  /* 0x0000000908087219 */ /* 0x000fc400000006ff */
[-C--:B------:R-:W-:Y:S01]  /*8b80*/  SHF.R.U32.HI R5, RZ, R9.reuse, R4 ;  /* 0x00000009ff057219 */ /* 0x080fe20000011604 */
[----:B------:R-:W-:Y:S01]  /*8b90*/  IMAD.MOV.U32 R4, RZ, RZ, R15 ;  /* 0x000000ffff047224 */ /* 0x000fe200078e000f */
[----:B------:R-:W-:Y:S01]  /*8ba0*/  SHF.L.U32 R22, R6, R9, RZ ;  /* 0x0000000906167219 */ /* 0x000fe200000006ff */
[----:B------:R-:W0:Y:S01]  /*8bb0*/  LDC R27, c[0x0][0x638] ;  /* 0x00018e00ff1b7b82 */ /* 0x000e220000000800 */
[----:B------:R-:W-:-:S07]  /*8bc0*/  LOP3.LUT R28, RZ, R8, RZ, 0x33, !PT ;  /* 0x00000008ff1c7212 */ /* 0x000fce00078e33ff */
        /* <DEDUP_REMOVED lines=12> */
.L_x_293:
[----:B------:R-:W-:Y:S01]  /*8c90*/  ISETP.NE.AND P0, PT, R2, 0x1, PT ;  /* 0x000000010200780c */ /* 0x000fe20003f05270 */
[----:B--2---:R-:W-:Y:S01]  /*8ca0*/  VIADD R7, R21, 0xffffffff ;  /* 0xffffffff15077836 */ /* 0x004fe20000000000 */
[----:B-1----:R-:W-:Y:S01]  /*8cb0*/  SHF.R.U64 R5, R4, R26, R5 ;  /* 0x0000001a04057219 */ /* 0x002fe20000001205 */
[----:B------:R-:W-:Y:S01]  /*8cc0*/  IMAD.MOV R14, RZ, RZ, -R14 ;  /* 0x000000ffff0e7224 */ /* 0x000fe200078e0a0e */
[----:B------:R-:W-:Y:S01]  /*8cd0*/  LOP3.LUT R4, R13, R28, RZ, 0xc0, !PT ;  /* 0x0000001c0d047212 */ /* 0x000fe200078ec0ff */
[----:B------:R-:W-:Y:S01]  /*8ce0*/  IMAD.MOV.U32 R8, RZ, RZ, R12 ;  /* 0x000000ffff087224 */ /* 0x000fe200078e000c */
[----:B------:R-:W-:Y:S01]  /*8cf0*/  LOP3.LUT R10, R10, R7, RZ, 0xc0, !PT ;  /* 0x000000070a0a7212 */ /* 0x000fe200078ec0ff */
[----:B------:R-:W-:Y:S02]  /*8d00*/  IMAD.MOV R6, RZ, RZ, -R5 ;  /* 0x000000ffff067224 */ /* 0x000fe400078e0a05 */
[----:B------:R-:W-:-:S04]  /*8d10*/  IMAD R4, R22, R5, R4 ;  /* 0x0000000516047224 */ /* 0x000fc800078e0204 */
[----:B------:R-:W-:Y:S02]  /*8d20*/  @P0 IMAD R23, R20, R14, R3 ;  /* 0x0000000e14170224 */ /* 0x000fe400078e0203 */
[----:B0-----:R-:W-:Y:S02]  /*8d30*/  IMAD R3, R6, R27, R15 ;  /* 0x0000001b06037224 */ /* 0x001fe400078e020f */
[----:B------:R-:W-:Y:S02]  /*8d40*/  IMAD R7, R4, R29, R23 ;  /* 0x0000001d04077224 */ /* 0x000fe400078e0217 */
[----:B------:R-:W-:Y:S02]  /*8d50*/  IMAD R4, R3, R21, R10 ;  /* 0x0000001503047224 */ /* 0x000fe400078e020a */
[----:B------:R-:W-:-:S03]  /*8d60*/  IMAD.MOV.U32 R6, RZ, RZ, 0x1 ;  /* 0x00000001ff067424 */ /* 0x000fc600078e00ff */
[----:B------:R-:W-:Y:S02]  /*8d70*/  SEL R9, R4, R7, !P0 ;  /* 0x0000000704097207 */ /* 0x000fe40004000000 */
[----:B------:R-:W-:-:S07]  /*8d80*/  SEL R7, R7, R4, !P0 ;  /* 0x0000000407077207 */ /* 0x000fce0004000000 */
.L_x_291:
[----:B------:R-:W-:-:S08]  /*8d90*/  NOP ;  /* 0x0000000000007918 */ /* 0x000fd00000000000 */
[----:B------:R-:W0:-:S00]  /*8da0*/  USETMAXREG.DEALLOC.CTAPOOL 0x28 ;  /* 0x00000028000079c8 */ /* 0x000e0000080e0500 */
[----:B0-----:R-:W-:-:S13]  /*8db0*/  ISETP.NE.AND P0, PT, R0, RZ, PT ;  /* 0x000000ff0000720c */ /* 0x001fda0003f05270 */
[----:B------:R-:W-:Y:S05]  /*8dc0*/  @P0 EXIT ;  /* 0x000000000000094d */ /* 0x000fea0003800000 */
[----:B------:R-:W-:Y:S01]  /*8dd0*/  LOP3.LUT P0, RZ, R6, 0xff, RZ, 0xc0, !PT ;  /* 0x000000ff06ff7812 */ /* 0x000fe2000780c0ff */
[----:B------:R-:W-:Y:S02]  /*8de0*/  IMAD.MOV.U32 R0, RZ, RZ, 0x1 ;  /* 0x00000001ff007424 */ /* 0x000fe400078e00ff */
[----:B------:R-:W-:-:S10]  /*8df0*/  IMAD.MOV.U32 R12, RZ, RZ, RZ ;  /* 0x000000ffff0c7224 */ /* 0x000fd400078e00ff */
[----:B------:R-:W-:Y:S05]  /*8e00*/  @!P0 BRA `(.L_x_294) ;  /* 0x0000000c00308947 */ /* 0x000fea0003800000 */
[----:B------:R-:W0:Y:S01]  /*8e10*/  LDC R0, c[0x0][0x28c] ;  /* 0x0000a300ff007b82 */ /* 0x000e220000000800 */
[----:B------:R-:W-:Y:S01]  /*8e20*/  ULDC UR5, c[0x0][0x600] ;  /* 0x0001800000057ab9 */ /* 0x000fe20000000800 */
[----:B------:R-:W-:Y:S01]  /*8e30*/  ULDC UR4, c[0x0][0xc] ;  /* 0x0000030000047ab9 */ /* 0x000fe20000000800 */
[----:B------:R-:W-:Y:S01]  /*8e40*/  UIADD3 UR16, UR5, -0x1, URZ ;  /* 0xffffffff05107890 */ /* 0x000fe2000fffe03f */
[C---:B------:R-:W-:Y:S01]  /*8e50*/  LOP3.LUT P2, RZ, R18.reuse, 0x7f, RZ, 0xc0, !PT ;  /* 0x0000007f12ff7812 */ /* 0x040fe2000784c0ff */
[----:B------:R-:W-:Y:S01]  /*8e60*/  ULDC UR6, c[0x0][0x658] ;  /* 0x0001960000067ab9 */ /* 0x000fe20000000800 */
[----:B------:R-:W-:Y:S01]  /*8e70*/  ULDC UR5, c[0x0][0x10] ;  /* 0x0000040000057ab9 */ /* 0x000fe20000000800 */
[----:B------:R-:W-:Y:S01]  /*8e80*/  UMOV UR7, 0xffffffff ;  /* 0xffffffff00077882 */ /* 0x000fe20000000000 */
[----:B------:R-:W-:Y:S01]  /*8e90*/  UMOV UR8, 0x1 ;  /* 0x0000000100087882 */ /* 0x000fe20000000000 */
[----:B------:R-:W-:Y:S01]  /*8ea0*/  UIMAD.WIDE.U32 UR4, UR4, UR5, URZ ;  /* 0x00000005040472a5 */ /* 0x000fe2000f8e003f */
[----:B------:R-:W-:Y:S01]  /*8eb0*/  LOP3.LUT P0, RZ, R18, 0x1f, RZ, 0xc0, !PT ;  /* 0x0000001f12ff7812 */ /* 0x000fe2000780c0ff */
[----:B------:R-:W-:Y:S01]  /*8ec0*/  USHF.L.U32 UR7, UR7, UR6, URZ ;  /* 0x0000000607077299 */ /* 0x000fe2000800063f */
[----:B------:R-:W-:Y:S01]  /*8ed0*/  BSSY B0, `(.L_x_294) ;  /* 0x00000bf000007945 */ /* 0x000fe20003800000 */
[----:B------:R-:W-:Y:S01]  /*8ee0*/  USHF.L.U32 UR18, UR8, UR6, URZ ;  /* 0x0000000608127299 */ /* 0x000fe2000800063f */
[----:B------:R-:W-:Y:S01]  /*8ef0*/  IMAD.MOV.U32 R13, RZ, RZ, 0x1 ;  /* 0x00000001ff0d7424 */ /* 0x000fe200078e00ff */
[----:B------:R-:W-:Y:S01]  /*8f00*/  LOP3.LUT R11, R19, 0x2, RZ, 0xfc, !PT ;  /* 0x00000002130b7812 */ /* 0x000fe200078efcff */
[----:B------:R-:W-:Y:S01]  /*8f10*/  ULDC UR6, c[0x0][0x14] ;  /* 0x0000050000067ab9 */ /* 0x000fe20000000800 */
[----:B------:R-:W-:Y:S01]  /*8f20*/  PLOP3.LUT P0, PT, P0, P2, PT, 0x8a, 0x0 ;  /* 0x000000000000781c */ /* 0x000fe20000705172 */
[----:B------:R-:W-:Y:S01]  /*8f30*/  UIMAD.WIDE.U32 UR20, UR4, UR6, URZ ;  /* 0x00000006041472a5 */ /* 0x000fe2000f8e003f */
[----:B------:R-:W-:Y:S01]  /*8f40*/  IMAD.MOV.U32 R12, RZ, RZ, RZ ;  /* 0x000000ffff0c7224 */ /* 0x000fe200078e00ff */
[----:B------:R-:W-:-:S02]  /*8f50*/  UIMAD UR13, UR5, UR6, URZ ;  /* 0x00000006050d72a4 */ /* 0x000fc4000f8e023f */
[----:B------:R-:W-:Y:S01]  /*8f60*/  ULOP3.LUT UR17, URZ, UR7, URZ, 0x33, !UPT ;  /* 0x000000073f117292 */ /* 0x000fe2000f8e333f */
[----:B0-----:R-:W-:Y:S01]  /*8f70*/  VIADD R0, R0, 0x3f ;  /* 0x0000003f00007836 */ /* 0x001fe20000000000 */
[----:B------:R-:W-:Y:S01]  /*8f80*/  UIADD3 UR13, UR21, UR13, URZ ;  /* 0x0000000d150d7290 */ /* 0x000fe2000fffe03f */
[----:B------:R-:W-:-:S03]  /*8f90*/  ULDC.64 UR22, c[0x0][0x198] ;  /* 0x0000660000167ab9 */ /* 0x000fc60000000a00 */
[----:B------:R-:W-:-:S04]  /*8fa0*/  SHF.R.S32.HI R3, RZ, 0x1f, R0 ;  /* 0x0000001fff037819 */ /* 0x000fc80000011400 */
[----:B------:R-:W-:Y:S01]  /*8fb0*/  LEA.HI R3, R3, R0, RZ, 0x6 ;  /* 0x0000000003037211 */ /* 0x000fe200078f30ff */
[----:B------:R-:W-:-:S03]  /*8fc0*/  IMAD.MOV.U32 R0, RZ, RZ, 0x1 ;  /* 0x00000001ff007424 */ /* 0x000fc600078e00ff */
[----:B------:R-:W-:-:S05]  /*8fd0*/  SHF.R.S32.HI R3, RZ, 0x6, R3 ;  /* 0x00000006ff037819 */ /* 0x000fca0000011403 */
[----:B------:R-:W-:-:S07]  /*8fe0*/  VIADD R10, R3, 0x1 ;  /* 0x00000001030a7836 */ /* 0x000fce0000000000 */
.L_x_306:
[----:B------:R-:W-:-:S03]  /*8ff0*/  UMOV UR4, 0xffffffff ;  /* 0xffffffff00047882 */ /* 0x000fc60000000000 */
[----:B------:R-:W-:Y:S05]  /*9000*/  BRA.DIV UR4, `(.L_x_295) ;  /* 0x0000000e04e07947 */ /* 0x000fea000b800000 */
[----:B------:R-:W-:-:S13]  /*9010*/  ELECT P6, URZ, PT ;  /* 0x00000000003f782f */ /* 0x000fda00038c0000 */
.L_x_319:
[----:B------:R-:W0:Y:S01]  /*9020*/  LDC R4, c[0x0][0x28c] ;  /* 0x0000a300ff047b82 */ /* 0x000e220000000800 */
[----:B------:R-:W-:Y:S01]  /*9030*/  BSSY B1, `(.L_x_296) ;  /* 0x0000037000017945 */ /* 0x000fe20003800000 */
[----:B0-----:R-:W-:-:S13]  /*9040*/  ISETP.LT.OR P6, PT, R4, 0x1, !P6 ;  /* 0x000000010400780c */ /* 0x001fda00077c1670 */
[----:B------:R-:W-:Y:S05]  /*9050*/  @P6 BRA `(.L_x_297) ;  /* 0x0000000000d06947 */ /* 0x000fea0003800000 */
[----:B------:R-:W-:Y:S02]  /*9060*/  IMAD.SHL.U32 R15, R9, 0x80, RZ ;  /* 0x00000080090f7824 */ /* 0x000fe400078e00ff */
[----:B------:R-:W-:Y:S02]  /*9070*/  IMAD.SHL.U32 R18, R7, 0x100, RZ ;  /* 0x0000010007127824 */ /* 0x000fe400078e00ff */
[----:B------:R-:W-:Y:S02]  /*9080*/  IMAD.MOV.U32 R20, RZ, RZ, RZ ;  /* 0x000000ffff147224 */ /* 0x000fe400078e00ff */
[----:B------:R-:W-:Y:S02]  /*9090*/  IMAD.MOV.U32 R4, RZ, RZ, R10 ;  /* 0x000000ffff047224 */ /* 0x000fe400078e000a */
[----:B------:R-:W-:Y:S02]  /*90a0*/  IMAD.MOV.U32 R5, RZ, RZ, R0 ;  /* 0x000000ffff057224 */ /* 0x000fe400078e0000 */
[----:B------:R-:W-:-:S07]  /*90b0*/  IMAD.MOV.U32 R6, RZ, RZ, R12 ;  /* 0x000000ffff067224 */ /* 0x000fce00078e000c */
.L_x_301:
[----:B------:R-:W0:Y:S01]  /*90c0*/  S2R R14, SR_CgaCtaId ;  /* 0x00000000000e7919 */ /* 0x000e220000008800 */
[----:B------:R-:W-:Y:S01]  /*90d0*/  MOV R7, 0x400 ;  /* 0x0000040000077802 */ /* 0x000fe20000000f00 */
[----:B------:R-:W1:Y:S03]  /*90e0*/  @!P2 LDC R9, c[0x0][0x500] ;  /* 0x00014000ff09ab82 */ /* 0x000e660000000800 */
[----:B0-----:R-:W-:Y:S02]  /*90f0*/  LEA R21, R14, R7, 0x18 ;  /* 0x000000070e157211 */ /* 0x001fe400078ec0ff */
[----:B------:R-:W-:-:S03]  /*9100*/  SHF.L.U32 R7, R5, 0x1f, RZ ;  /* 0x0000001f05077819 */ /* 0x000fc600000006ff */
[----:B------:R-:W-:-:S04]  /*9110*/  IMAD R14, R6, 0x8, R21 ;  /* 0x00000008060e7824 */ /* 0x000fc800078e0215 */
[----:B------:R-:W0:Y:S02]  /*9120*/  SYNCS.PHASECHK.TRANS64.TRYWAIT P1, [R14+URZ+0x30], R7 ;  /* 0x000030070e0075a7 */ /* 0x000e24000802017f */
[----:B01----:R-:W-:Y:S05]  /*9130*/  @!P1 BRA `(.L_x_298) ;  /* 0x0000000c00b49947 */ /* 0x003fea0003800000 */
.L_x_320:
[----:B0-----:R-:W-:Y:S01]  /*9140*/  PRMT R7, R11, 0x9910, RZ ;  /* 0x000099100b077816 */ /* 0x001fe200000000ff */
[----:B------:R0:W-:Y:S03]  /*9150*/  @!P2 SYNCS.ARRIVE.TRANS64 RZ, [R14+URZ], R9 ;  /* 0x000000090effa9a7 */ /* 0x0001e6000800003f */
[----:B------:R-:W-:-:S13]  /*9160*/  ISETP.NE.AND P1, PT, R7, 0x2, PT ;  /* 0x000000020700780c */ /* 0x000fda0003f25270 */
[----:B0-----:R-:W-:Y:S05]  /*9170*/  @P1 BRA `(.L_x_299) ;  /* 0x0000000000041947 */ /* 0x001fea0003800000 */
[----:B------:R-:W-:Y:S01]  /*9180*/  BPT.TRAP 0x1 ;  /* 0x000000040000795c */ /* 0x000fe20000300000 */
.L_x_299:
[----:B------:R-:W-:Y:S05]  /*9190*/  @P0 BRA `(.L_x_300) ;  /* 0x0000000000040947 */ /* 0x000fea0003800000 */
[----:B------:R-:W-:Y:S01]  /*91a0*/  BPT.TRAP 0x1 ;  /* 0x000000040000795c */ /* 0x000fe20000300000 */
.L_x_300:
[--C-:B------:R-:W-:Y:S01]  /*91b0*/  IMAD R7, R6, 0x4000, R21.reuse ;  /* 0x0000400006077824 */ /* 0x100fe200078e0215 */
[----:B------:R-:W-:Y:S01]  /*91c0*/  R2UR UR9, R14 ;  /* 0x000000000e0972ca */ /* 0x000fe200000e0000 */
[----:B------:R-:W-:Y:S01]  /*91d0*/  IMAD R21, R6, 0x2000, R21 ;  /* 0x0000200006157824 */ /* 0x000fe200078e0215 */
[----:B------:R-:W-:Y:S01]  /*91e0*/  UIADD3 UR4, UP0, UR22, 0xf0, URZ ;  /* 0x000000f016047890 */ /* 0x000fe2000ff1e03f */
[----:B------:R-:W-:Y:S01]  /*91f0*/  VIADD R4, R4, 0xffffffff ;  /* 0xffffffff04047836 */ /* 0x000fe20000000000 */
[----:B------:R-:W-:Y:S01]  /*9200*/  R2UR UR5, R7 ;  /* 0x00000000070572ca */ /* 0x000fe200000e0000 */
[----:B------:R-:W-:Y:S01]  /*9210*/  UIADD3 UR24, UP1, UR22, 0x1f0, URZ ;  /* 0x000001f016187890 */ /* 0x000fe2000ff3e03f */
[----:B------:R-:W-:Y:S01]  /*9220*/  R2UR UR8, R21 ;  /* 0x00000000150872ca */ /* 0x000fe200000e0000 */
[----:B------:R-:W-:Y:S01]  /*9230*/  VIADD R6, R6, 0x1 ;  /* 0x0000000106067836 */ /* 0x000fe20000000000 */
[----:B------:R-:W-:Y:S01]  /*9240*/  R2UR UR11, R18 ;  /* 0x00000000120b72ca */ /* 0x000fe200000e0000 */
[----:B------:R-:W-:Y:S01]  /*9250*/  UIADD3.X UR25, URZ, UR23, URZ, UP1, !UPT ;  /* 0x000000173f197290 */ /* 0x000fe20008ffe43f */
[----:B------:R-:W-:Y:S01]  /*9260*/  R2UR UR10, R20 ;  /* 0x00000000140a72ca */ /* 0x000fe200000e0000 */
[----:B------:R-:W-:Y:S01]  /*9270*/  UMOV UR6, 0x0 ;  /* 0x0000000000067882 */ /* 0x000fe20000000000 */
[----:B------:R-:W-:Y:S01]  /*9280*/  R2UR UR12, R8 ;  /* 0x00000000080c72ca */ /* 0x000fe200000e0000 */
[----:B------:R-:W-:Y:S01]  /*9290*/  UMOV UR7, 0x10000000 ;  /* 0x1000000000077882 */ /* 0x000fe20000000000 */
[----:B------:R-:W-:Y:S01]  /*92a0*/  R2UR UR19, R15 ;  /* 0x000000000f1372ca */ /* 0x000fe200000e0000 */
[----:B------:R-:W-:Y:S01]  /*92b0*/  VIADD R20, R20, 0x40 ;  /* 0x0000004014147836 */ /* 0x000fe20000000000 */
[----:B------:R-:W-:Y:S01]  /*92c0*/  ISETP.GT.AND P3, PT, R4, 0x1, PT ;  /* 0x000000010400780c */ /* 0x000fe20003f64270 */
[----:B------:R-:W-:Y:S01]  /*92d0*/  UIADD3 UR14, UR5, 0x180, URZ ;  /* 0x00000180050e7890 */ /* 0x000fe2000fffe03f */
[----:B------:R-:W-:Y:S01]  /*92e0*/  ISETP.NE.AND P1, PT, R6, 0x6, PT ;  /* 0x000000060600780c */ /* 0x000fe20003f25270 */
[----:B------:R-:W-:-:S02]  /*92f0*/  UIADD3.X UR5, URZ, UR23, URZ, UP0, !UPT ;  /* 0x000000173f057290 */ /* 0x000fc400087fe43f */
[----:B------:R-:W-:Y:S01]  /*9300*/  UIADD3 UR15, UR8, 0x18180, URZ ;  /* 0x00018180080f7890 */ /* 0x000fe2000fffe03f */
[----:B------:R-:W-:Y:S02]  /*9310*/  SEL R14, RZ, 0x1, P1 ;  /* 0x00000001ff0e7807 */ /* 0x000fe40000800000 */
[----:B------:R-:W-:Y:S01]  /*9320*/  UMOV UR8, UR14 ;  /* 0x0000000e00087c82 */ /* 0x000fe20008000000 */
[----:B------:R-:W-:Y:S02]  /*9330*/  SEL R6, R6, RZ, P1 ;  /* 0x000000ff06067207 */ /* 0x000fe40000800000 */
[----:B------:R-:W-:Y:S01]  /*9340*/  LOP3.LUT R5, R5, R14, RZ, 0x3c, !PT ;  /* 0x0000000e05057212 */ /* 0x000fe200078e3cff */
[----:B------:R0:W-:Y:S02]  /*9350*/  UTMALDG.3D [UR8], [UR4], desc[UR6] ;  /* 0x00000608040075b4 */ /* 0x0001e40008011000 */
[----:B0-----:R-:W-:Y:S01]  /*9360*/  UMOV UR8, UR15 ;  /* 0x0000000f00087c82 */ /* 0x001fe20008000000 */
[----:B------:R-:W-:-:S02]  /*9370*/  UMOV UR11, UR19 ;  /* 0x00000013000b7c82 */ /* 0x000fc40008000000 */
[----:B------:R0:W-:Y:S02]  /*9380*/  UTMALDG.3D [UR8], [UR24], desc[UR6] ;  /* 0x00000608180075b4 */ /* 0x0001e40008011000 */
[----:B0-----:R-:W-:Y:S05]  /*9390*/  @P3 BRA `(.L_x_301) ;  /* 0xfffffffc00483947 */ /* 0x001fea000383ffff */
.L_x_297:
[----:B------:R-:W-:Y:S05]  /*93a0*/  BSYNC B1 ;  /* 0x0000000000017941 */ /* 0x000fea0003800000 */
.L_x_296:
[----:B------:R-:W-:Y:S01]  /*93b0*/  LOP3.LUT P3, RZ, R13, 0xff, RZ, 0xc0, !PT ;  /* 0x000000ff0dff7812 */ /* 0x000fe2000786c0ff */
[----:B------:R-:W-:Y:S01]  /*93c0*/  IMAD.IADD R12, R3, 0x1, R12 ;  /* 0x00000001030c7824 */ /* 0x000fe200078e020c */
[----:B------:R-:W-:Y:S01]  /*93d0*/  IADD3 R16, P4, R16, UR20, RZ ;  /* 0x0000001410107c10 */ /* 0x000fe2000ff9e0ff */
[----:B------:R-:W-:Y:S01]  /*93e0*/  ULDC.64 UR4, c[0x0][0x650] ;  /* 0x0001940000047ab9 */ /* 0x000fe20000000a00 */
[----:B------:R-:W-:Y:S01]  /*93f0*/  BSSY B1, `(.L_x_302) ;  /* 0x000006a000017945 */ /* 0x000fe20003800000 */
[----:B------:R-:W-:Y:S01]  /*9400*/  IMAD.MOV.U32 R9, RZ, RZ, -0x1 ;  /* 0xffffffffff097424 */ /* 0x000fe200078e00ff */
[----:B------:R-:W-:Y:S01]  /*9410*/  ISETP.GT.U32.AND P1, PT, R12, 0x5, PT ;  /* 0x000000050c00780c */ /* 0x000fe20003f24070 */
[----:B------:R-:W-:Y:S01]  /*9420*/  IMAD.MOV.U32 R8, RZ, RZ, -0x1 ;  /* 0xffffffffff087424 */ /* 0x000fe200078e00ff */
[----:B------:R-:W-:Y:S02]  /*9430*/  IADD3.X R17, R17, UR13, RZ, P4, !PT ;  /* 0x0000000d11117c10 */ /* 0x000fe4000a7fe4ff */
[----:B------:R-:W-:-:S02]  /*9440*/  ISETP.LT.U32.AND P1, PT, R3, 0x6, P1 ;  /* 0x000000060300780c */ /* 0x000fc40000f21070 */
[----:B------:R-:W-:Y:S01]  /*9450*/  PRMT R13, RZ, 0x7610, R13 ;  /* 0x00007610ff0d7816 */ /* 0x000fe2000000000d */
[----:B------:R-:W0:Y:S01]  /*9460*/  @P3 S2R R5, SR_CgaCtaId ;  /* 0x0000000000053919 */ /* 0x000e220000008800 */
[----:B------:R-:W-:-:S04]  /*9470*/  @P3 MOV R4, 0x400 ;  /* 0x0000040000043802 */ /* 0x000fc80000000f00 */
[----:B0-----:R-:W-:Y:S01]  /*9480*/  @P3 LEA R6, R5, R4, 0x18 ;  /* 0x0000000405063211 */ /* 0x001fe200078ec0ff */
[----:B------:R-:W-:-:S03]  /*9490*/  IMAD.WIDE.U32 R4, R12, -0x55555555, RZ ;  /* 0xaaaaaaab0c047825 */ /* 0x000fc600078e00ff */
[----:B------:R0:W-:Y:S01]  /*94a0*/  @P3 SYNCS.ARRIVE.TRANS64.A1T0 RZ, [R6+URZ+0x78], RZ ;  /* 0x000078ff06ff39a7 */ /* 0x0001e2000810003f */
[----:B------:R-:W-:Y:S02]  /*94b0*/  ISETP.GE.U32.AND P3, PT, R3, 0x6, PT ;  /* 0x000000060300780c */ /* 0x000fe40003f66070 */
[----:B------:R-:W-:Y:S02]  /*94c0*/  SHF.R.U32.HI R7, RZ, 0x2, R5 ;  /* 0x00000002ff077819 */ /* 0x000fe40000011605 */
[----:B------:R-:W-:Y:S02]  /*94d0*/  SEL R5, RZ, 0x1, !P1 ;  /* 0x00000001ff057807 */ /* 0x000fe40004800000 */
[----:B------:R-:W-:Y:S01]  /*94e0*/  ISETP.GE.U32.AND P1, PT, R16, UR4, PT ;  /* 0x0000000410007c0c */ /* 0x000fe2000bf26070 */
[----:B------:R-:W-:Y:S01]  /*94f0*/  IMAD R12, R7, -0x6, R12 ;  /* 0xfffffffa070c7824 */ /* 0x000fe200078e020c */
[----:B------:R-:W-:Y:S02]  /*9500*/  LOP3.LUT R0, R0, R5, RZ, 0x3c, !PT ;  /* 0x0000000500007212 */ /* 0x000fe400078e3cff */
[----:B------:R-:W-:-:S02]  /*9510*/  ISETP.GE.U32.AND.EX P1, PT, R17, UR5, PT, P1 ;  /* 0x0000000511007c0c */ /* 0x000fc4000bf26110 */
[----:B------:R-:W-:Y:S02]  /*9520*/  PRMT R4, RZ, 0x7610, R4 ;  /* 0x00007610ff047816 */ /* 0x000fe40000000004 */
[----:B------:R-:W-:Y:S01]  /*9530*/  @P3 LOP3.LUT R0, R0, 0x1, R7, 0x78, !PT ;  /* 0x0000000100003812 */ /* 0x000fe200078e7807 */
[----:B------:R-:W-:-:S08]  /*9540*/  IMAD.MOV.U32 R7, RZ, RZ, -0x1 ;  /* 0xffffffffff077424 */ /* 0x000fd000078e00ff */
[----:B0-----:R-:W-:Y:S05]  /*9550*/  @P1 BRA `(.L_x_303) ;  /* 0x00000004004c1947 */ /* 0x001fea0003800000 */
[----:B------:R-:W-:Y:S01]  /*9560*/  ULDC.64 UR4, c[0x0][0x628] ;  /* 0x00018a0000047ab9 */ /* 0x000fe20000000a00 */
[----:B------:R-:W0:Y:S01]  /*9570*/  S2R R15, SR_CTAID.X ;  /* 0x00000000000f7919 */ /* 0x000e220000002500 */
[----:B------:R-:W-:Y:S01]  /*9580*/  ISETP.NE.U32.AND P1, PT, RZ, UR4, PT ;  /* 0x00000004ff007c0c */ /* 0x000fe2000bf25070 */
[----:B------:R-:W-:Y:S01]  /*9590*/  ULDC UR7, c[0x0][0x630] ;  /* 0x00018c0000077ab9 */ /* 0x000fe20000000800 */
[----:B------:R-:W-:Y:S01]  /*95a0*/  IMAD.MOV.U32 R4, RZ, RZ, R16 ;  /* 0x000000ffff047224 */ /* 0x000fe200078e0010 */
[----:B------:R-:W1:Y:S01]  /*95b0*/  S2R R14, SR_CTAID.Y ;  /* 0x00000000000e7919 */ /* 0x000e620000002600 */
[----:B------:R-:W-:Y:S01]  /*95c0*/  ISETP.NE.AND.EX P1, PT, RZ, UR5, PT, P1 ;  /* 0x00000005ff007c0c */ /* 0x000fe2000bf25310 */
[----:B------:R-:W-:-:S12]  /*95d0*/  IMAD.MOV.U32 R5, RZ, RZ, R17 ;  /* 0x000000ffff057224 */ /* 0x000fd800078e0011 */
[----:B------:R-:W-:Y:S05]  /*95e0*/  @!P1 BRA `(.L_x_304) ;  /* 0x0000000000289947 */ /* 0x000fea0003800000 */
[----:B------:R-:W-:Y:S02]  /*95f0*/  ULDC UR6, c[0x0][0x634] ;  /* 0x00018d0000067ab9 */ /* 0x000fe40000000800 */
[----:B------:R-:W-:-:S05]  /*9600*/  IADD3 R9, P1, R16, UR6, RZ ;  /* 0x0000000610097c10 */ /* 0x000fca000ff3e0ff */
[----:B------:R-:W-:-:S04]  /*9610*/  IMAD.X R21, RZ, RZ, R17, P1 ;  /* 0x000000ffff157224 */ /* 0x000fc800008e0611 */
[----:B------:R-:W-:-:S04]  /*9620*/  IMAD.WIDE.U32 R6, R21, UR4, RZ ;  /* 0x0000000415067c25 */ /* 0x000fc8000f8e00ff */
[----:B------:R-:W-:-:S04]  /*9630*/  IMAD.WIDE.U32 R6, P1, R9, UR5, R6 ;  /* 0x0000000509067c25 */ /* 0x000fc8000f820006 */
[----:B------:R-:W-:-:S04]  /*9640*/  IMAD.WIDE.U32 R8, R9, UR4, RZ ;  /* 0x0000000409087c25 */ /* 0x000fc8000f8e00ff */
[----:B------:R-:W-:Y:S01]  /*9650*/  IMAD.X R5, RZ, RZ, RZ, P1 ;  /* 0x000000ffff057224 */ /* 0x000fe200008e06ff */
[----:B------:R-:W-:Y:S01]  /*9660*/  IADD3 RZ, P1, R9, R6, RZ ;  /* 0x0000000609ff7210 */ /* 0x000fe20007f3e0ff */
[----:B------:R-:W-:-:S04]  /*9670*/  IMAD.MOV.U32 R4, RZ, RZ, R7 ;  /* 0x000000ffff047224 */ /* 0x000fc800078e0007 */
[----:B------:R-:W-:-:S08]  /*9680*/  IMAD.WIDE.U32.X R4, R21, UR5, R4, P1 ;  /* 0x0000000515047c25 */ /* 0x000fd000088e0404 */
.L_x_304:
[--C-:B------:R-:W-:Y:S01]  /*9690*/  SHF.R.U64 R8, R4, UR7, R5.reuse ;  /* 0x0000000704087c19 */ /* 0x100fe20008001205 */
[----:B------:R-:W-:Y:S01]  /*96a0*/  ULDC.64 UR4, c[0x0][0x620] ;  /* 0x0001880000047ab9 */ /* 0x000fe20000000a00 */
[----:B------:R-:W-:Y:S01]  /*96b0*/  SHF.R.U32.HI R4, RZ, UR7, R5 ;  /* 0x00000007ff047c19 */ /* 0x000fe20008011605 */
[----:B------:R-:W2:Y:S01]  /*96c0*/  LDC R24, c[0x0][0x144] ;  /* 0x00005100ff187b82 */ /* 0x000ea20000000800 */
[----:B------:R-:W-:Y:S01]  /*96d0*/  IADD3 R7, P1, RZ, -R8, RZ ;  /* 0x80000008ff077210 */ /* 0x000fe20007f3e0ff */
[----:B------:R-:W-:Y:S01]  /*96e0*/  ULDC.64 UR8, c[0x0][0x640] ;  /* 0x0001900000087ab9 */ /* 0x000fe20000000a00 */
[----:B0-----:R-:W-:Y:S01]  /*96f0*/  I2FP.F32.U32 R9, R15 ;  /* 0x0000000f00097245 */ /* 0x001fe20000201000 */
[----:B------:R-:W-:Y:S02]  /*9700*/  ULDC UR6, c[0x0][0x608] ;  /* 0x0001820000067ab9 */ /* 0x000fe40000000800 */
[----:B------:R-:W-:Y:S01]  /*9710*/  IMAD.X R4, RZ, RZ, ~R4, P1 ;  /* 0x000000ffff047224 */ /* 0x000fe200008e0e04 */
[----:B------:R-:W-:Y:S01]  /*9720*/  ISETP.NE.U32.AND P1, PT, RZ, UR8, PT ;  /* 0x00000008ff007c0c */ /* 0x000fe2000bf25070 */
[----:B------:R-:W0:Y:S02]  /*9730*/  LDC R21, c[0x0][0x148] ;  /* 0x00005200ff157b82 */ /* 0x000e240000000800 */
[----:B------:R-:W-:Y:S01]  /*9740*/  IMAD R6, R4, UR4, RZ ;  /* 0x0000000404067c24 */ /* 0x000fe2000f8e02ff */
[----:B------:R-:W-:Y:S01]  /*9750*/  ISETP.NE.AND.EX P1, PT, RZ, UR9, PT, P1 ;  /* 0x00000009ff007c0c */ /* 0x000fe2000bf25310 */
[----:B------:R-:W-:Y:S01]  /*9760*/  IMAD.WIDE.U32 R4, R7, UR4, R16 ;  /* 0x0000000407047c25 */ /* 0x000fe2000f8e0010 */
[----:B------:R-:W-:-:S03]  /*9770*/  ULDC UR4, c[0x0][0x150] ;  /* 0x0000540000047ab9 */ /* 0x000fc60000000800 */
[----:B------:R-:W-:Y:S02]  /*9780*/  IMAD R7, R7, UR5, R6 ;  /* 0x0000000507077c24 */ /* 0x000fe4000f8e0206 */
[----:B------:R-:W-:Y:S01]  /*9790*/  FMUL R6, R9, UR4 ;  /* 0x0000000409067c20 */ /* 0x000fe20008400000 */
[----:B------:R-:W-:Y:S01]  /*97a0*/  ULDC UR4, c[0x0][0x618] ;  /* 0x0001860000047ab9 */ /* 0x000fe20000000800 */
[----:B------:R-:W-:Y:S01]  /*97b0*/  ULDC UR5, c[0x0][0x154] ;  /* 0x0000550000057ab9 */ /* 0x000fe20000000800 */
[----:B------:R-:W-:-:S03]  /*97c0*/  IMAD.IADD R5, R5, 0x1, R7 ;  /* 0x0000000105057824 */ /* 0x000fc600078e0207 */
[----:B------:R-:W3:Y:S02]  /*97d0*/  F2I.U32.TRUNC.NTZ R6, R6 ;  /* 0x0000000600067305 */ /* 0x000ee4000020f000 */
[----:B------:R-:W-:Y:S02]  /*97e0*/  SHF.R.U64 R9, R4, UR4, R5 ;  /* 0x0000000404097c19 */ /* 0x000fe40008001205 */
[----:B-1----:R-:W-:-:S05]  /*97f0*/  I2FP.F32.U32 R4, R14 ;  /* 0x0000000e00047245 */ /* 0x002fca0000201000 */
[----:B------:R-:W-:Y:S01]  /*9800*/  FMUL R22, R4, UR5 ;  /* 0x0000000504167c20 */ /* 0x000fe20008400000 */
[----:B------:R-:W-:Y:S01]  /*9810*/  SHF.R.U32.HI R4, RZ, UR4, R5 ;  /* 0x00000004ff047c19 */ /* 0x000fe20008011605 */
[----:B------:R-:W-:-:S03]  /*9820*/  ULDC UR4, c[0x0][0x658] ;  /* 0x0001960000047ab9 */ /* 0x000fc60000000800 */
[--C-:B------:R-:W-:Y:S01]  /*9830*/  SHF.R.U64 R20, R9, UR6, R4.reuse ;  /* 0x0000000609147c19 */ /* 0x100fe20008001204 */
[----:B------:R-:W1:Y:S01]  /*9840*/  F2I.U32.TRUNC.NTZ R22, R22 ;  /* 0x0000001600167305 */ /* 0x000e62000020f000 */
[----:B------:R-:W-:Y:S01]  /*9850*/  SHF.R.U32.HI R5, RZ, UR6, R4 ;  /* 0x00000006ff057c19 */ /* 0x000fe20008011604 */
[----:B---3--:R-:W-:-:S03]  /*9860*/  IMAD.MOV R6, RZ, RZ, -R6 ;  /* 0x000000ffff067224 */ /* 0x008fc600078e0a06 */
[----:B------:R-:W-:Y:S01]  /*9870*/  SHF.R.U64 R18, R20, UR4, R5 ;  /* 0x0000000414127c19 */ /* 0x000fe20008001205 */
[----:B--2---:R-:W-:Y:S01]  /*9880*/  IMAD R15, R24, R6, R15 ;  /* 0x00000006180f7224 */ /* 0x004fe200078e020f */
[----:B------:R-:W-:-:S03]  /*9890*/  SHF.R.U32.HI R23, RZ, UR4, R5 ;  /* 0x00000004ff177c19 */ /* 0x000fc60008011605 */
[----:B------:R-:W-:Y:S02]  /*98a0*/  IMAD.MOV.U32 R4, RZ, RZ, R18 ;  /* 0x000000ffff047224 */ /* 0x000fe400078e0012 */
[----:B------:R-:W-:Y:S01]  /*98b0*/  IMAD.MOV.U32 R5, RZ, RZ, R23 ;  /* 0x000000ffff057224 */ /* 0x000fe200078e0017 */
[----:B-1----:R-:W-:Y:S06]  /*98c0*/  @!P1 BRA `(.L_x_305) ;  /* 0x0000000000289947 */ /* 0x002fec0003800000 */
[----:B------:R-:W-:Y:S02]  /*98d0*/  ULDC UR4, c[0x0][0x64c] ;  /* 0x0001930000047ab9 */ /* 0x000fe40000000800 */
[----:B------:R-:W-:-:S05]  /*98e0*/  IADD3 R5, P1, R18, UR4, RZ ;  /* 0x0000000412057c10 */ /* 0x000fca000ff3e0ff */
[----:B------:R-:W-:-:S04]  /*98f0*/  IMAD.X R23, RZ, RZ, R23, P1 ;  /* 0x000000ffff177224 */ /* 0x000fc800008e0617 */
[----:B------:R-:W-:-:S04]  /*9900*/  IMAD.WIDE.U32 R6, R23, UR8, RZ ;  /* 0x0000000817067c25 */ /* 0x000fc8000f8e00ff */
[----:B------:R-:W-:-:S04]  /*9910*/  IMAD.WIDE.U32 R6, P1, R5, UR9, R6 ;  /* 0x0000000905067c25 */ /* 0x000fc8000f820006 */
[----:B------:R-:W-:-:S04]  /*9920*/  IMAD.WIDE.U32 R4, R5, UR8, RZ ;  /* 0x0000000805047c25 */ /* 0x000fc8000f8e00ff */
[----:B------:R-:W-:Y:S01]  /*9930*/  IMAD.MOV.U32 R4, RZ, RZ, R7 ;  /* 0x000000ffff047224 */ /* 0x000fe200078e0007 */
[----:B------:R-:W-:Y:S01]  /*9940*/  IADD3 RZ, P3, R5, R6, RZ ;  /* 0x0000000605ff7210 */ /* 0x000fe20007f7e0ff */
[----:B------:R-:W-:-:S04]  /*9950*/  IMAD.X R5, RZ, RZ, RZ, P1 ;  /* 0x000000ffff057224 */ /* 0x000fc800008e06ff */
[----:B------:R-:W-:-:S08]  /*9960*/  IMAD.WIDE.U32.X R4, R23, UR9, R4, P3 ;  /* 0x0000000917047c25 */ /* 0x000fd000098e0404 */
.L_x_305:
[----:B------:R-:W-:Y:S01]  /*9970*/  ISETP.NE.AND P1, PT, R2, 0x1, PT ;  /* 0x000000010200780c */ /* 0x000fe20003f25270 */
[----:B------:R-:W-:Y:S01]  /*9980*/  ULDC UR4, c[0x0][0x648] ;  /* 0x0001920000047ab9 */ /* 0x000fe20000000800 */
[----:B------:R-:W-:Y:S01]  /*9990*/  LOP3.LUT R20, R20, UR17, RZ, 0xc0, !PT ;  /* 0x0000001114147c12 */ /* 0x000fe2000f8ec0ff */
[----:B------:R-:W-:Y:S01]  /*99a0*/  IMAD.MOV R22, RZ, RZ, -R22 ;  /* 0x000000ffff167224 */ /* 0x000fe200078e0a16 */
[----:B------:R-:W-:Y:S01]  /*99b0*/  SHF.R.U64 R5, R4, UR4, R5 ;  /* 0x0000000404057c19 */ /* 0x000fe20008001205 */
[----:B------:R-:W-:Y:S01]  /*99c0*/  ULDC UR4, c[0x0][0x638] ;  /* 0x00018e0000047ab9 */ /* 0x000fe20000000800 */
[----:B------:R-:W-:Y:S01]  /*99d0*/  LOP3.LUT R9, R9, UR16, RZ, 0xc0, !PT ;  /* 0x0000001009097c12 */ /* 0x000fe2000f8ec0ff */
[----:B------:R-:W-:Y:S01]  /*99e0*/  ULDC UR5, c[0x0][0x610] ;  /* 0x0001840000057ab9 */ /* 0x000fe20000000800 */
[----:B------:R-:W-:Y:S02]  /*99f0*/  IMAD.MOV.U32 R4, RZ, RZ, 0x1 ;  /* 0x00000001ff047424 */ /* 0x000fe400078e00ff */
[----:B------:R-:W-:-:S02]  /*9a00*/  IMAD.MOV R7, RZ, RZ, -R5 ;  /* 0x000000ffff077224 */ /* 0x000fc400078e0a05 */
[----:B------:R-:W-:Y:S02]  /*9a10*/  IMAD R20, R5, UR18, R20 ;  /* 0x0000001205147c24 */ /* 0x000fe4000f8e0214 */
[----:B0-----:R-:W-:Y:S02]  /*9a20*/  @P1 IMAD R15, R21, R22, R14 ;  /* 0x00000016150f1224 */ /* 0x001fe400078e020e */
[----:B------:R-:W-:Y:S01]  /*9a30*/  IMAD R18, R7, UR4, R18 ;  /* 0x0000000407127c24 */ /* 0x000fe2000f8e0212 */
[----:B------:R-:W-:Y:S01]  /*9a40*/  ULDC UR4, c[0x0][0x600] ;  /* 0x0001800000047ab9 */ /* 0x000fe20000000800 */
[----:B------:R-:W-:Y:S02]  /*9a50*/  IMAD R15, R20, UR5, R15 ;  /* 0x00000005140f7c24 */ /* 0x000fe4000f8e020f */
[----:B------:R-:W-:-:S05]  /*9a60*/  IMAD R18, R18, UR4, R9 ;  /* 0x0000000412127c24 */ /* 0x000fca000f8e0209 */
[----:B------:R-:W-:Y:S02]  /*9a70*/  SEL R9, R18, R15, !P1 ;  /* 0x0000000f12097207 */ /* 0x000fe40004800000 */
[----:B------:R-:W-:-:S07]  /*9a80*/  SEL R7, R15, R18, !P1 ;  /* 0x000000120f077207 */ /* 0x000fce0004800000 */
.L_x_303:
[----:B------:R-:W-:Y:S05]  /*9a90*/  BSYNC B1 ;  /* 0x0000000000017941 */ /* 0x000fea0003800000 */
.L_x_302:
[----:B------:R-:W-:-:S13]  /*9aa0*/  LOP3.LUT P1, RZ, R4, 0xff, RZ, 0xc0, !PT ;  /* 0x000000ff04ff7812 */ /* 0x000fda000782c0ff */
[----:B------:R-:W-:Y:S05]  /*9ab0*/  @P1 BRA `(.L_x_306) ;  /* 0xfffffff4004c1947 */ /* 0x000fea000383ffff */
[----:B------:R-:W-:Y:S05]  /*9ac0*/  BSYNC B0 ;  /* 0x0000000000007941 */ /* 0x000fea0003800000 */
.L_x_294:
[----:B------:R-:W-:-:S03]  /*9ad0*/  UMOV UR4, 0xffffffff ;  /* 0xffffffff00047882 */ /* 0x000fc60000000000 */
[----:B------:R-:W-:Y:S05]  /*9ae0*/  BRA.DIV UR4, `(.L_x_307) ;  /* 0x00000006045c7947 */ /* 0x000fea000b800000 */
[----:B------:R-:W-:-:S13]  /*9af0*/  ELECT P6, URZ, PT ;  /* 0x00000000003f782f */ /* 0x000fda00038c0000 */
.L_x_323:
[----:B------:R-:W-:Y:S04]  /*9b00*/  BSSY B0, `(.L_x_308) ;  /* 0x000003d000007945 */ /* 0x000fe80003800000 */
[----:B------:R-:W-:Y:S05]  /*9b10*/  @!P6 BRA `(.L_x_309) ;  /* 0x0000000000ece947 */ /* 0x000fea0003800000 */
[----:B------:R-:W-:-:S04]  /*9b20*/  LOP3.LUT R19, R19, 0x2, RZ, 0xfc, !PT ;  /* 0x0000000213137812 */ /* 0x000fc800078efcff */
[----:B------:R-:W-:-:S13]  /*9b30*/  ISETP.NE.AND P0, PT, R19, 0x3, PT ;  /* 0x000000031300780c */ /* 0x000fda0003f05270 */
[----:B------:R-:W-:Y:S05]  /*9b40*/  @!P0 BRA `(.L_x_310) ;  /* 0x0000000000048947 */ /* 0x000fea0003800000 */
[----:B------:R-:W-:Y:S01]  /*9b50*/  BPT.TRAP 0x1 ;  /* 0x000000040000795c */ /* 0x000fe20000300000 */
.L_x_310:
[----:B------:R-:W0:Y:S01]  /*9b60*/  S2R R3, SR_CgaCtaId ;  /* 0x0000000000037919 */ /* 0x000e220000008800 */
[----:B------:R-:W-:-:S04]  /*9b70*/  MOV R2, 0x400 ;  /* 0x0000040000027802 */ /* 0x000fc80000000f00 */
[----:B0-----:R-:W-:Y:S02]  /*9b80*/  LEA R3, R3, R2, 0x18 ;  /* 0x0000000203037211 */ /* 0x001fe400078ec0ff */
[----:B------:R-:W-:-:S03]  /*9b90*/  SHF.L.U32 R2, R0, 0x1f, RZ ;  /* 0x0000001f00027819 */ /* 0x000fc600000006ff */
[----:B------:R-:W-:-:S04]  /*9ba0*/  VIADD R3, R3, 0x30 ;  /* 0x0000003003037836 */ /* 0x000fc80000000000 */
[C---:B------:R-:W-:Y:S02]  /*9bb0*/  IMAD R7, R12.reuse, 0x8, R3 ;  /* 0x000000080c077824 */ /* 0x040fe400078e0203 */
[----:B------:R-:W-:Y:S02]  /*9bc0*/  VIADD R12, R12, 0x1 ;  /* 0x000000010c0c7836 */ /* 0x000fe40000000000 */
[----:B------:R-:W0:Y:S03]  /*9bd0*/  SYNCS.PHASECHK.TRANS64.TRYWAIT P0, [R7+URZ], R2 ;  /* 0x00000002070075a7 */ /* 0x000e26000800017f */
[----:B------:R-:W-:-:S04]  /*9be0*/  ISETP.NE.AND P1, PT, R12, 0x6, PT ;  /* 0x000000060c00780c */ /* 0x000fc80003f25270 */
[----:B------:R-:W-:Y:S02]  /*9bf0*/  SEL R5, RZ, 0x1, P1 ;  /* 0x00000001ff057807 */ /* 0x000fe40000800000 */
[----:B------:R-:W-:Y:S02]  /*9c00*/  SEL R12, R12, RZ, P1 ;  /* 0x000000ff0c0c7207 */ /* 0x000fe40000800000 */
[----:B------:R-:W-:-:S03]  /*9c10*/  LOP3.LUT R5, R0, R5, RZ, 0x3c, !PT ;  /* 0x0000000500057212 */ /* 0x000fc600078e3cff */
[----:B------:R-:W-:Y:S01]  /*9c20*/  IMAD R9, R12, 0x8, R3 ;  /* 0x000000080c097824 */ /* 0x000fe200078e0203 */
[----:B------:R-:W-:Y:S01]  /*9c30*/  SHF.L.U32 R4, R5, 0x1f, RZ ;  /* 0x0000001f05047819 */ /* 0x000fe200000006ff */
[----:B0-----:R-:W-:Y:S06]  /*9c40*/  @!P0 BRA `(.L_x_311) ;  /* 0x0000000400248947 */ /* 0x001fec0003800000 */
.L_x_324:
[----:B------:R-:W1:Y:S01]  /*9c50*/  SYNCS.PHASECHK.TRANS64.TRYWAIT P0, [R9+URZ], R4 ;  /* 0x00000004090075a7 */ /* 0x000e62000800017f */
[----:B------:R-:W-:-:S05]  /*9c60*/  VIADD R0, R12, 0x1 ;  /* 0x000000010c007836 */ /* 0x000fca0000000000 */
[----:B------:R-:W-:-:S04]  /*9c70*/  ISETP.NE.AND P1, PT, R0, 0x6, PT ;  /* 0x000000060000780c */ /* 0x000fc80003f25270 */
[----:B0-----:R-:W-:Y:S02]  /*9c80*/  SEL R2, RZ, 0x1, P1 ;  /* 0x00000001ff027807 */ /* 0x001fe40000800000 */
[----:B------:R-:W-:Y:S02]  /*9c90*/  SEL R0, R0, RZ, P1 ;  /* 0x000000ff00007207 */ /* 0x000fe40000800000 */
[----:B------:R-:W-:-:S03]  /*9ca0*/  LOP3.LUT R7, R5, R2, RZ, 0x3c, !PT ;  /* 0x0000000205077212 */ /* 0x000fc600078e3cff */
[----:B------:R-:W-:Y:S01]  /*9cb0*/  IMAD R6, R0, 0x8, R3 ;  /* 0x0000000800067824 */ /* 0x000fe200078e0203 */
[----:B------:R-:W-:Y:S01]  /*9cc0*/  SHF.L.U32 R5, R7, 0x1f, RZ ;  /* 0x0000001f07057819 */ /* 0x000fe200000006ff */
[----:B-1----:R-:W-:Y:S06]  /*9cd0*/  @!P0 BRA `(.L_x_312) ;  /* 0x0000000400148947 */ /* 0x002fec0003800000 */
.L_x_325:
[----:B------:R-:W1:Y:S01]  /*9ce0*/  SYNCS.PHASECHK.TRANS64.TRYWAIT P0, [R6+URZ], R5 ;  /* 0x00000005060075a7 */ /* 0x000e62000800017f */
[----:B------:R-:W-:-:S05]  /*9cf0*/  VIADD R0, R0, 0x1 ;  /* 0x0000000100007836 */ /* 0x000fca0000000000 */
[----:B------:R-:W-:-:S04]  /*9d00*/  ISETP.NE.AND P1, PT, R0, 0x6, PT ;  /* 0x000000060000780c */ /* 0x000fc80003f25270 */
[----:B------:R-:W-:Y:S02]  /*9d10*/  SEL R2, RZ, 0x1, P1 ;  /* 0x00000001ff027807 */ /* 0x000fe40000800000 */
[----:B------:R-:W-:Y:S02]  /*9d20*/  SEL R0, R0, RZ, P1 ;  /* 0x000000ff00007207 */ /* 0x000fe40000800000 */
[----:B------:R-:W-:-:S03]  /*9d30*/  LOP3.LUT R7, R7, R2, RZ, 0x3c, !PT ;  /* 0x0000000207077212 */ /* 0x000fc600078e3cff */
[----:B0-----:R-:W-:Y:S01]  /*9d40*/  IMAD R9, R0, 0x8, R3 ;  /* 0x0000000800097824 */ /* 0x001fe200078e0203 */
[----:B------:R-:W-:Y:S01]  /*9d50*/  SHF.L.U32 R4, R7, 0x1f, RZ ;  /* 0x0000001f07047819 */ /* 0x000fe200000006ff */
[----:B-1----:R-:W-:Y:S06]  /*9d60*/  @!P0 BRA `(.L_x_313) ;  /* 0x0000000400048947 */ /* 0x002fec0003800000 */
.L_x_326:
        /* <DEDUP_REMOVED lines=9> */
.L_x_327:
[----:B------:R-:W1:Y:S01]  /*9e00*/  SYNCS.PHASECHK.TRANS64.TRYWAIT P0, [R6+URZ], R5 ;  /* 0x00000005060075a7 */ /* 0x000e62000800017f */
[----:B------:R-:W-:-:S05]  /*9e10*/  VIADD R0, R0, 0x1 ;  /* 0x0000000100007836 */ /* 0x000fca0000000000 */
[----:B------:R-:W-:-:S04]  /*9e20*/  ISETP.NE.AND P1, PT, R0, 0x6, PT ;  /* 0x000000060000780c */ /* 0x000fc80003f25270 */
[----:B------:R-:W-:Y:S02]  /*9e30*/  SEL R2, RZ, 0x1, P1 ;  /* 0x00000001ff027807 */ /* 0x000fe40000800000 */
[----:B------:R-:W-:Y:S02]  /*9e40*/  SEL R0, R0, RZ, P1 ;  /* 0x000000ff00007207 */ /* 0x000fe40000800000 */
[----:B------:R-:W-:Y:S01]  /*9e50*/  LOP3.LUT R2, R7, R2, RZ, 0x3c, !PT ;  /* 0x0000000207027212 */ /* 0x000fe200078e3cff */
[----:B-1----:R-:W-:Y:S06]  /*9e60*/  @!P0 BRA `(.L_x_315) ;  /* 0x0000000000ec8947 */ /* 0x002fec0003800000 */
.L_x_328:
[----:B------:R-:W-:Y:S01]  /*9e70*/  IMAD R3, R0, 0x8, R3 ;  /* 0x0000000800037824 */ /* 0x000fe200078e0203 */
[----:B------:R-:W-:-:S07]  /*9e80*/  SHF.L.U32 R0, R2, 0x1f, RZ ;  /* 0x0000001f02007819 */ /* 0x000fce00000006ff */
.L_x_316:
[----:B--2---:R2:W3:Y:S02]  /*9e90*/  SYNCS.PHASECHK.TRANS64.TRYWAIT P0, [R3+URZ], R0 ;  /* 0x00000000030075a7 */ /* 0x0044e4000800017f */
[----:B---3--:R-:W-:Y:S05]  /*9ea0*/  @!P0 NANOSLEEP.SYNCS 0x989680 ;  /* 0x009896800000895d */ /* 0x008fea0003900000 */
[----:B------:R-:W3:Y:S02]  /*9eb0*/  @!P0 SYNCS.PHASECHK.TRANS64 P0, [R3+URZ], R0 ;  /* 0x00000000030085a7 */ /* 0x000ee4000800007f */
[----:B---3--:R-:W-:Y:S05]  /*9ec0*/  @!P0 BRA `(.L_x_316) ;  /* 0xfffffffc00f08947 */ /* 0x008fea000383ffff */
.L_x_309:
[----:B------:R-:W-:Y:S05]  /*9ed0*/  BSYNC B0 ;  /* 0x0000000000007941 */ /* 0x000fea0003800000 */
.L_x_308:
[----:B------:R-:W-:Y:S05]  /*9ee0*/  EXIT ;  /* 0x000000000000794d */ /* 0x000fea0003800000 */
.L_x_17:
[----:B----4-:R4:W0:Y:S02]  /*9ef0*/  SYNCS.PHASECHK.TRANS64.TRYWAIT P1, [R3+URZ], R0 ;  /* 0x00000000030075a7 */ /* 0x010824000802017f */
[----:B0-----:R-:W-:Y:S05]  /*9f00*/  @!P1 NANOSLEEP.SYNCS 0x989680 ;  /* 0x009896800000995d */ /* 0x001fea0003900000 */
[----:B------:R-:W0:Y:S02]  /*9f10*/  @!P1 SYNCS.PHASECHK.TRANS64 P1, [R3+URZ], R0 ;  /* 0x00000000030095a7 */ /* 0x000e24000802007f */
[----:B0-----:R-:W-:Y:S05]  /*9f20*/  @!P1 BRA `(.L_x_17) ;  /* 0xfffffffc00f09947 */ /* 0x001fea000383ffff */
[----:B------:R-:W-:Y:S05]  /*9f30*/  BRA `(.L_x_16) ;  /* 0xffffff7000dc7947 */ /* 0x000fea000383ffff */
.L_x_22:
[----:B-1----:R1:W3:Y:S02]  /*9f40*/  SYNCS.PHASECHK.TRANS64.TRYWAIT P1, [R5+URZ], R4 ;  /* 0x00000004050075a7 */ /* 0x0022e4000802017f */
[----:B---3--:R-:W-:Y:S05]  /*9f50*/  @!P1 NANOSLEEP.SYNCS 0x989680 ;  /* 0x009896800000995d */ /* 0x008fea0003900000 */
[----:B------:R-:W3:Y:S02]  /*9f60*/  @!P1 SYNCS.PHASECHK.TRANS64 P1, [R5+URZ], R4 ;  /* 0x00000004050095a7 */ /* 0x000ee4000802007f */
[----:B---3--:R-:W-:Y:S05]  /*9f70*/  @!P1 BRA `(.L_x_22) ;  /* 0xfffffffc00f09947 */ /* 0x008fea000383ffff */
[----:B------:R-:W-:Y:S05]  /*9f80*/  BRA `(.L_x_21) ;  /* 0xffffff7400b87947 */ /* 0x000fea000383ffff */
.L_x_295:
[----:B------:R-:W-:Y:S01]  /*9f90*/  BSSY B1, `(.L_x_317) ;  /* 0x0000006000017945 */ /* 0x000fe20003800000 */
[----:B------:R-:W-:-:S07]  /*9fa0*/  IMAD.MOV.U32 R15, RZ, RZ, -0x1 ;  /* 0xffffffffff0f7424 */ /* 0x000fce00078e00ff */
[----:B------:R-:W-:Y:S05]  /*9fb0*/  WARPSYNC.COLLECTIVE R15, `(.L_x_318) ;  /* 0x000000000f0c7348 */ /* 0x000fea0003c00000 */
[----:B------:R-:W-:Y:S02]  /*9fc0*/  ELECT P6, UR62, PT ;  /* 0x00000000003e782f */ /* 0x000fe400038c0000 */
[----:B------:R-:W-:Y:S01]  /*9fd0*/  MOV R14, UR62 ;  /* 0x0000003e000e7c02 */ /* 0x000fe20008000f00 */
[----:B------:R-:W-:Y:S10]  /*9fe0*/  ENDCOLLECTIVE ;  /* 0x000000000000791b */ /* 0x000ff40003800000 */
.L_x_318:
[----:B------:R-:W-:Y:S05]  /*9ff0*/  BSYNC B1 ;  /* 0x0000000000017941 */ /* 0x000fea0003800000 */
.L_x_317:
[----:B------:R-:W-:Y:S05]  /*a000*/  BRA `(.L_x_319) ;  /* 0xfffffff000047947 */ /* 0x000fea000383ffff */
.L_x_298:
[----:B0-----:R0:W1:Y:S02]  /*a010*/  SYNCS.PHASECHK.TRANS64.TRYWAIT P1, [R14+URZ+0x30], R7 ;  /* 0x000030070e0075a7 */ /* 0x001064000802017f */
[----:B-1----:R-:W-:Y:S05]  /*a020*/  @!P1 NANOSLEEP.SYNCS 0x989680 ;  /* 0x009896800000995d */ /* 0x002fea0003900000 */
[----:B------:R-:W1:Y:S02]  /*a030*/  @!P1 SYNCS.PHASECHK.TRANS64 P1, [R14+URZ+0x30], R7 ;  /* 0x000030070e0095a7 */ /* 0x000e64000802007f */
[----:B-1----:R-:W-:Y:S05]  /*a040*/  @!P1 BRA `(.L_x_298) ;  /* 0xfffffffc00f09947 */ /* 0x002fea000383ffff */
[----:B------:R-:W-:Y:S05]  /*a050*/  BRA `(.L_x_320) ;  /* 0xfffffff000387947 */ /* 0x000fea000383ffff */
.L_x_307:
[----:B------:R-:W-:Y:S01]  /*a060*/  BSSY B0, `(.L_x_321) ;  /* 0x0000006000007945 */ /* 0x000fe20003800000 */
[----:B------:R-:W-:-:S07]  /*a070*/  IMAD.MOV.U32 R15, RZ, RZ, -0x1 ;  /* 0xffffffffff0f7424 */ /* 0x000fce00078e00ff */
[----:B------:R-:W-:Y:S05]  /*a080*/  WARPSYNC.COLLECTIVE R15, `(.L_x_322) ;  /* 0x000000000f0c7348 */ /* 0x000fea0003c00000 */
[----:B------:R-:W-:Y:S02]  /*a090*/  ELECT P6, UR62, PT ;  /* 0x00000000003e782f */ /* 0x000fe400038c0000 */
[----:B------:R-:W-:Y:S01]  /*a0a0*/  MOV R14, UR62 ;  /* 0x0000003e000e7c02 */ /* 0x000fe20008000f00 */
[----:B------:R-:W-:Y:S10]  /*a0b0*/  ENDCOLLECTIVE ;  /* 0x000000000000791b */ /* 0x000ff40003800000 */
.L_x_322:
[----:B------:R-:W-:Y:S05]  /*a0c0*/  BSYNC B0 ;  /* 0x0000000000007941 */ /* 0x000fea0003800000 */
.L_x_321:
[----:B------:R-:W-:Y:S05]  /*a0d0*/  BRA `(.L_x_323) ;  /* 0xfffffff800887947 */ /* 0x000fea000383ffff */
.L_x_311:
[----:B0-----:R0:W1:Y:S02]  /*a0e0*/  SYNCS.PHASECHK.TRANS64.TRYWAIT P0, [R7+URZ], R2 ;  /* 0x00000002070075a7 */ /* 0x001064000800017f */
[----:B-1----:R-:W-:Y:S05]  /*a0f0*/  @!P0 NANOSLEEP.SYNCS 0x989680 ;  /* 0x009896800000895d */ /* 0x002fea0003900000 */
[----:B------:R-:W1:Y:S02]  /*a100*/  @!P0 SYNCS.PHASECHK.TRANS64 P0, [R7+URZ], R2 ;  /* 0x00000002070085a7 */ /* 0x000e64000800007f */
[----:B-1----:R-:W-:Y:S05]  /*a110*/  @!P0 BRA `(.L_x_311) ;  /* 0xfffffffc00f08947 */ /* 0x002fea000383ffff */
[----:B------:R-:W-:Y:S05]  /*a120*/  BRA `(.L_x_324) ;  /* 0xfffffff800c87947 */ /* 0x000fea000383ffff */
.L_x_312:
[----:B0-----:R0:W1:Y:S02]  /*a130*/  SYNCS.PHASECHK.TRANS64.TRYWAIT P0, [R9+URZ], R4 ;  /* 0x00000004090075a7 */ /* 0x001064000800017f */
[----:B-1----:R-:W-:Y:S05]  /*a140*/  @!P0 NANOSLEEP.SYNCS 0x989680 ;  /* 0x009896800000895d */ /* 0x002fea0003900000 */
[----:B------:R-:W1:Y:S02]  /*a150*/  @!P0 SYNCS.PHASECHK.TRANS64 P0, [R9+URZ], R4 ;  /* 0x00000004090085a7 */ /* 0x000e64000800007f */
[----:B-1----:R-:W-:Y:S05]  /*a160*/  @!P0 BRA `(.L_x_312) ;  /* 0xfffffffc00f08947 */ /* 0x002fea000383ffff */
[----:B------:R-:W-:Y:S05]  /*a170*/  BRA `(.L_x_325) ;  /* 0xfffffff800d87947 */ /* 0x000fea000383ffff */
.L_x_313:
[----:B0-----:R0:W1:Y:S02]  /*a180*/  SYNCS.PHASECHK.TRANS64.TRYWAIT P0, [R6+URZ], R5 ;  /* 0x00000005060075a7 */ /* 0x001064000800017f */
[----:B-1----:R-:W-:Y:S05]  /*a190*/  @!P0 NANOSLEEP.SYNCS 0x989680 ;  /* 0x009896800000895d */ /* 0x002fea0003900000 */
[----:B------:R-:W1:Y:S02]  /*a1a0*/  @!P0 SYNCS.PHASECHK.TRANS64 P0, [R6+URZ], R5 ;  /* 0x00000005060085a7 */ /* 0x000e64000800007f */
[----:B-1----:R-:W-:Y:S05]  /*a1b0*/  @!P0 BRA `(.L_x_313) ;  /* 0xfffffffc00f08947 */ /* 0x002fea000383ffff */
[----:B------:R-:W-:Y:S05]  /*a1c0*/  BRA `(.L_x_326) ;  /* 0xfffffff800e87947 */ /* 0x000fea000383ffff */
.L_x_314:
[----:B0-----:R0:W1:Y:S02]  /*a1d0*/  SYNCS.PHASECHK.TRANS64.TRYWAIT P0, [R9+URZ], R4 ;  /* 0x00000004090075a7 */ /* 0x001064000800017f */
[----:B-1----:R-:W-:Y:S05]  /*a1e0*/  @!P0 NANOSLEEP.SYNCS 0x989680 ;  /* 0x009896800000895d */ /* 0x002fea0003900000 */
[----:B------:R-:W1:Y:S02]  /*a1f0*/  @!P0 SYNCS.PHASECHK.TRANS64 P0, [R9+URZ], R4 ;  /* 0x00000004090085a7 */ /* 0x000e64000800007f */
[----:B-1----:R-:W-:Y:S05]  /*a200*/  @!P0 BRA `(.L_x_314) ;  /* 0xfffffffc00f08947 */ /* 0x002fea000383ffff */
[----:B------:R-:W-:Y:S05]  /*a210*/  BRA `(.L_x_327) ;  /* 0xfffffff800f87947 */ /* 0x000fea000383ffff */
.L_x_315:
[----:B-1----:R1:W2:Y:S02]  /*a220*/  SYNCS.PHASECHK.TRANS64.TRYWAIT P0, [R6+URZ], R5 ;  /* 0x00000005060075a7 */ /* 0x0022a4000800017f */
[----:B--2---:R-:W-:Y:S05]  /*a230*/  @!P0 NANOSLEEP.SYNCS 0x989680 ;  /* 0x009896800000895d */ /* 0x004fea0003900000 */
[----:B------:R-:W2:Y:S02]  /*a240*/  @!P0 SYNCS.PHASECHK.TRANS64 P0, [R6+URZ], R5 ;  /* 0x00000005060085a7 */ /* 0x000ea4000800007f */
[----:B--2---:R-:W-:Y:S05]  /*a250*/  @!P0 BRA `(.L_x_315) ;  /* 0xfffffffc00f08947 */ /* 0x004fea000383ffff */
[----:B------:R-:W-:Y:S05]  /*a260*/  BRA `(.L_x_328) ;  /* 0xfffffffc00007947 */ /* 0x000fea000383ffff */
.L_x_329:
[----:B------:R-:W-:-:S00]  /*a270*/  BRA `(.L_x_329) ;  /* 0xfffffffc00fc7947 */ /* 0x000fc0000383ffff */
[----:B------:R-:W-:-:S00]  /*a280*/  NOP ;  /* 0x0000000000007918 */ /* 0x000fc00000000000 */
[----:B------:R-:W-:-:S00]  /*a290*/  NOP ;  /* 0x0000000000007918 */ /* 0x000fc00000000000 */
[----:B------:R-:W-:-:S00]  /*a2a0*/  NOP ;  /* 0x0000000000007918 */ /* 0x000fc00000000000 */
[----:B------:R-:W-:-:S00]  /*a2b0*/  NOP ;  /* 0x0000000000007918 */ /* 0x000fc00000000000 */
[----:B------:R-:W-:-:S00]  /*a2c0*/  NOP ;  /* 0x0000000000007918 */ /* 0x000fc00000000000 */
[----:B------:R-:W-:-:S00]  /*a2d0*/  NOP ;  /* 0x0000000000007918 */ /* 0x000fc00000000000 */
[----:B------:R-:W-:-:S00]  /*a2e0*/  NOP ;  /* 0x0000000000007918 */ /* 0x000fc00000000000 */
[----:B------:R-:W-:-:S00]  /*a2f0*/  NOP ;  /* 0x0000000000007918 */ /* 0x000fc00000000000 */
.L_x_330:


//--------------------- .nv.global.init           --------------------------
	.section	.nv.global.init,"aw",@progbits
.nv.global.init:
	.type		$str$22,@object
	.size		$str$22,($str$23 - $str$22)
$str$22:
        /*0000*/ 	.byte	0x6b, 0x5f, 0x74, 0x69, 0x6c, 0x65, 0x5f, 0x63, 0x6f, 0x75, 0x6e, 0x74, 0x20, 0x3e, 0x3d, 0x20
        /*0010*/ 	.byte	0x31, 0x00
	.type		$str$23,@object
	.size		$str$23,(__unnamed_1 - $str$23)
$str$23:
        /*0012*/ 	.byte	0x2f, 0x74, 0x6d, 0x70, 0x2f, 0x63, 0x75, 0x74, 0x6c, 0x61, 0x73, 0x73, 0x5f, 0x73, 0x77, 0x65
        /*0022*/ 	.byte	0x65, 0x70, 0x5f, 0x73, 0x72, 0x63, 0x2f, 0x69, 0x6e, 0x63, 0x6c, 0x75, 0x64, 0x65, 0x2f, 0x63
        /*0032*/ 	.byte	0x75, 0x74, 0x6c, 0x61, 0x73, 0x73, 0x2f, 0x67, 0x65, 0x6d, 0x6d, 0x2f, 0x63, 0x6f, 0x6c, 0x6c
        /*0042*/ 	.byte	0x65, 0x63, 0x74, 0x69, 0x76, 0x65, 0x2f, 0x73, 0x6d, 0x39, 0x30, 0x5f, 0x6d, 0x6d, 0x61, 0x5f
        /*0052*/ 	.byte	0x74, 0x6d, 0x61, 0x5f, 0x67, 0x6d, 0x6d, 0x61, 0x5f, 0x73, 0x73, 0x5f, 0x77, 0x61, 0x72, 0x70
        /*0062*/ 	.byte	0x73, 0x70, 0x65, 0x63, 0x69, 0x61, 0x6c, 0x69, 0x7a, 0x65, 0x64, 0x2e, 0x68, 0x70, 0x70, 0x00
	.type		__unnamed_1,@object
	.size		__unnamed_1,(.L_0 - __unnamed_1)
__unnamed_1:
        /*0072*/ 	.byte	0x76, 0x6f, 0x69, 0x64, 0x20, 0x63, 0x75, 0x74, 0x6c, 0x61, 0x73, 0x73, 0x3a, 0x3a, 0x67, 0x65
        /* <DEDUP_REMOVED lines=172> */
        /*0b42*/ 	.byte	0x00
.L_0:


//--------------------- .nv.shared._ZN7cutlass13device_kernelINS_4gemm6kernel13GemmUniversalIN4cute5tupleIJiiiiEEENS1_10collective13CollectiveMmaINS1_34MainloopSm90TmaGmmaWarpSpecializedILi6ENS5_IJNS4_1CILi1EEESB_SB_EEENS1_35KernelTmaWarpSpecializedCooperativeEEENS5_IJNSA_ILi256EEENSA_ILi128EEENSA_ILi64EEEEEEaNS5_IJlSB_lEEEaSJ_NS4_8TiledMMAINS4_8MMA_AtomIJNS4_4SM904GMMA27MMA_64x128x32_S32S8S8_SS_TNEEEENS4_6LayoutINS5_IJNSA_ILi2EEESB_SB_EEENS5_IJSB_NSA_ILi0EEEST_EEEEENS5_IJNS4_10UnderscoreESW_SW_EEEEENS4_13SM90_TMA_LOADENS4_14ComposedLayoutINS4_7SwizzleILi2ELi4ELi3EEENS4_18smem_ptr_flag_bitsILi8EEENSQ_INS5_IJNSA_ILi8EEESH_EEENS5_IJSH_SB_EEEEEEEvNS4_8identityESZ_S19_vS1A_EENS_8epilogue10collective6detail29Sm90TmaWarpSpecializedAdapterINS1D_15DefaultEpilogueIaSJ_SJ_NS1C_6thread17LinearCombinationIaLi1EiiLNS1H_9ScaleType4KindE0ELNS_15FloatRoundStyleE2EaEENS1_15EpilogueDefaultEEEEEvvEEEEvNT_6ParamsE --------------------------
	.section	.nv.shared._ZN7cutlass13device_kernelINS_4gemm6kernel13GemmUniversalIN4cute5tupleIJiiiiEEENS1_10collective13CollectiveMmaINS1_34MainloopSm90TmaGmmaWarpSpecializedILi6ENS5_IJNS4_1CILi1EEESB_SB_EEENS1_35KernelTmaWarpSpecializedCooperativeEEENS5_IJNSA_ILi256EEENSA_ILi128EEENSA_ILi64EEEEEEaNS5_IJlSB_lEEEaSJ_NS4_8TiledMMAINS4_8MMA_AtomIJNS4_4SM904GMMA27MMA_64x128x32_S32S8S8_SS_TNEEEENS4_6LayoutINS5_IJNSA_ILi2EEESB_SB_EEENS5_IJSB_NSA_ILi0EEEST_EEEEENS5_IJNS4_10UnderscoreESW_SW_EEEEENS4_13SM90_TMA_LOADENS4_14ComposedLayoutINS4_7SwizzleILi2ELi4ELi3EEENS4_18smem_ptr_flag_bitsILi8EEENSQ_INS5_IJNSA_ILi8EEESH_EEENS5_IJSH_SB_EEEEEEEvNS4_8identityESZ_S19_vS1A_EENS_8epilogue10collective6detail29Sm90TmaWarpSpecializedAdapterINS1D_15DefaultEpilogueIaSJ_SJ_NS1C_6thread17LinearCombinationIaLi1EiiLNS1H_9ScaleType4KindE0ELNS_15FloatRoundStyleE2EaEENS1_15EpilogueDefaultEEEEEvvEEEEvNT_6ParamsE,"aw",@nobits
	.sectionflags	@""
	.align	16
	.zero		1024


//--------------------- .nv.shared.reserved.0     --------------------------
	.section	.nv.shared.reserved.0,"aw",@nobits
	.weak		__nv_reservedSMEM_offset_0_alias
	.size		__nv_reservedSMEM_offset_0_alias, 0, 0
	.other		__nv_reservedSMEM_offset_0_alias,@"STO_CUDA_RESERVED_SHARED STV_DEFAULT"
__nv_reservedSMEM_offset_0_alias:
	.zero		0


//--------------------- .nv.global                --------------------------
	.section	.nv.global,"aw",@nobits
.nv.global:
	.type		_ZN40_INTERNAL_dd519914_4_k_cu_8ef71a21_297674cute1_E,@object
	.size		_ZN40_INTERNAL_dd519914_4_k_cu_8ef71a21_297674cute1_E,(_ZN40_INTERNAL_dd519914_4_k_cu_8ef71a21_297674cuda3std3__45__cpo6cbeginE - _ZN40_INTERNAL_dd519914_4_k_cu_8ef71a21_297674cute1_E)
_ZN40_INTERNAL_dd519914_4_k_cu_8ef71a21_297674cute1_E:
	.zero		1
	.type		_ZN40_INTERNAL_dd519914_4_k_cu_8ef71a21_297674cuda3std3__45__cpo6cbeginE,@object
	.size		_ZN40_INTERNAL_dd519914_4_k_cu_8ef71a21_297674cuda3std3__45__cpo6cbeginE,(_ZN40_INTERNAL_dd519914_4_k_cu_8ef71a21_297674cuda3std3__48in_placeE - _ZN40_INTERNAL_dd519914_4_k_cu_8ef71a21_297674cuda3std3__45__cpo6cbeginE)
_ZN40_INTERNAL_dd519914_4_k_cu_8ef71a21_297674cuda3std3__45__cpo6cbeginE:
	.zero		1
	.type		_ZN40_INTERNAL_dd519914_4_k_cu_8ef71a21_297674cuda3std3__48in_placeE,@object
	.size		_ZN40_INTERNAL_dd519914_4_k_cu_8ef71a21_297674cuda3std3__48in_placeE,(_ZN40_INTERNAL_dd519914_4_k_cu_8ef71a21_297674cuda3std6ranges3__45__cpo9iter_moveE - _ZN40_INTERNAL_dd519914_4_k_cu_8ef71a21_297674cuda3std3__48in_placeE)
_ZN40_INTERNAL_dd519914_4_k_cu_8ef71a21_297674cuda3std3__48in_placeE:
	.zero		1
	.type		_ZN40_INTERNAL_dd519914_4_k_cu_8ef71a21_297674cuda3std6ranges3__45__cpo9iter_moveE,@object
	.size		_ZN40_INTERNAL_dd519914_4_k_cu_8ef71a21_297674cuda3std6ranges3__45__cpo9iter_moveE,(_ZN40_INTERNAL_dd519914_4_k_cu_8ef71a21_297674cuda3std3__45__cpo5beginE - _ZN40_INTERNAL_dd519914_4_k_cu_8ef71a21_297674cuda3std6ranges3__45__cpo9iter_moveE)
_ZN40_INTERNAL_dd519914_4_k_cu_8ef71a21_297674cuda3std6ranges3__45__cpo9iter_moveE:
	.zero		1
	.type		_ZN40_INTERNAL_dd519914_4_k_cu_8ef71a21_297674cuda3std3__45__cpo5beginE,@object
	.size		_ZN40_INTERNAL_dd519914_4_k_cu_8ef71a21_297674cuda3std3__45__cpo5beginE,(_ZN40_INTERNAL_dd519914_4_k_cu_8ef71a21_297674cuda3std3__442_GLOBAL__N__dd519914_4_k_cu_8ef71a21_297676ignoreE - _ZN40_INTERNAL_dd519914_4_k_cu_8ef71a21_297674cuda3std3__45__cpo5beginE)
_ZN40_INTERNAL_dd519914_4_k_cu_8ef71a21_297674cuda3std3__45__cpo5beginE:
	.zero		1
	.type		_ZN40_INTERNAL_dd519914_4_k_cu_8ef71a21_297674cuda3std3__442_GLOBAL__N__dd519914_4_k_cu_8ef71a21_297676ignoreE,@object
	.size		_ZN40_INTERNAL_dd519914_4_k_cu_8ef71a21_297674cuda3std3__442_GLOBAL__N__dd519914_4_k_cu_8ef71a21_297676ignoreE,(_ZN40_INTERNAL_dd519914_4_k_cu_8ef71a21_297674cute7productE - _ZN40_INTERNAL_dd519914_4_k_cu_8ef71a21_297674cuda3std3__442_GLOBAL__N__dd519914_4_k_cu_8ef71a21_297676ignoreE)
_ZN40_INTERNAL_dd519914_4_k_cu_8ef71a21_297674cuda3std3__442_GLOBAL__N__dd519914_4_k_cu_8ef71a21_297676ignoreE:
	.zero		1
	.type		_ZN40_INTERNAL_dd519914_4_k_cu_8ef71a21_297674cute7productE,@object
	.size		_ZN40_INTERNAL_dd519914_4_k_cu_8ef71a21_297674cute7productE,(_ZN40_INTERNAL_dd519914_4_k_cu_8ef71a21_297674cuda3std3__45__cpo3endE - _ZN40_INTERNAL_dd519914_4_k_cu_8ef71a21_297674cute7productE)
_ZN40_INTERNAL_dd519914_4_k_cu_8ef71a21_297674cute7productE:
	.zero		1
	.type		_ZN40_INTERNAL_dd519914_4_k_cu_8ef71a21_297674cuda3std3__45__cpo3endE,@object
	.size		_ZN40_INTERNAL_dd519914_4_k_cu_8ef71a21_297674cuda3std3__45__cpo3endE,(_ZN40_INTERNAL_dd519914_4_k_cu_8ef71a21_297674cuda3std3__419piecewise_constructE - _ZN40_INTERNAL_dd519914_4_k_cu_8ef71a21_297674cuda3std3__45__cpo3endE)
_ZN40_INTERNAL_dd519914_4_k_cu_8ef71a21_297674cuda3std3__45__cpo3endE:
	.zero		1
	.type		_ZN40_INTERNAL_dd519914_4_k_cu_8ef71a21_297674cuda3std3__419piecewise_constructE,@object
	.size		_ZN40_INTERNAL_dd519914_4_k_cu_8ef71a21_297674cuda3std3__419piecewise_constructE,(_ZN40_INTERNAL_dd519914_4_k_cu_8ef71a21_297674cuda3std3__45__cpo4cendE - _ZN40_INTERNAL_dd519914_4_k_cu_8ef71a21_297674cuda3std3__419piecewise_constructE)
_ZN40_INTERNAL_dd519914_4_k_cu_8ef71a21_297674cuda3std3__419piecewise_constructE:
	.zero		1
	.type		_ZN40_INTERNAL_dd519914_4_k_cu_8ef71a21_297674cuda3std3__45__cpo4cendE,@object
	.size		_ZN40_INTERNAL_dd519914_4_k_cu_8ef71a21_297674cuda3std3__45__cpo4cendE,(_ZN40_INTERNAL_dd519914_4_k_cu_8ef71a21_297674cuda3std6ranges3__45__cpo4swapE - _ZN40_INTERNAL_dd519914_4_k_cu_8ef71a21_297674cuda3std3__45__cpo4cendE)
_ZN40_INTERNAL_dd519914_4_k_cu_8ef71a21_297674cuda3std3__45__cpo4cendE:
	.zero		1
	.type		_ZN40_INTERNAL_dd519914_4_k_cu_8ef71a21_297674cuda3std6ranges3__45__cpo4swapE,@object
	.size		_ZN40_INTERNAL_dd519914_4_k_cu_8ef71a21_297674cuda3std6ranges3__45__cpo4swapE,(.L_8 - _ZN40_INTERNAL_dd519914_4_k_cu_8ef71a21_297674cuda3std6ranges3__45__cpo4swapE)
_ZN40_INTERNAL_dd519914_4_k_cu_8ef71a21_297674cuda3std6ranges3__45__cpo4swapE:
	.zero		1
.L_8:


//--------------------- .nv.constant0._ZN7cutlass13device_kernelINS_4gemm6kernel13GemmUniversalIN4cute5tupleIJiiiiEEENS1_10collective13CollectiveMmaINS1_34MainloopSm90TmaGmmaWarpSpecializedILi6ENS5_IJNS4_1CILi1EEESB_SB_EEENS1_35KernelTmaWarpSpecializedCooperativeEEENS5_IJNSA_ILi256EEENSA_ILi128EEENSA_ILi64EEEEEEaNS5_IJlSB_lEEEaSJ_NS4_8TiledMMAINS4_8MMA_AtomIJNS4_4SM904GMMA27MMA_64x128x32_S32S8S8_SS_TNEEEENS4_6LayoutINS5_IJNSA_ILi2EEESB_SB_EEENS5_IJSB_NSA_ILi0EEEST_EEEEENS5_IJNS4_10UnderscoreESW_SW_EEEEENS4_13SM90_TMA_LOADENS4_14ComposedLayoutINS4_7SwizzleILi2ELi4ELi3EEENS4_18smem_ptr_flag_bitsILi8EEENSQ_INS5_IJNSA_ILi8EEESH_EEENS5_IJSH_SB_EEEEEEEvNS4_8identityESZ_S19_vS1A_EENS_8epilogue10collective6detail29Sm90TmaWarpSpecializedAdapterINS1D_15DefaultEpilogueIaSJ_SJ_NS1C_6thread17LinearCombinationIaLi1EiiLNS1H_9ScaleType4KindE0ELNS_15FloatRoundStyleE2EaEENS1_15EpilogueDefaultEEEEEvvEEEEvNT_6ParamsE --------------------------
	.section	.nv.constant0._ZN7cutlass13device_kernelINS_4gemm6kernel13GemmUniversalIN4cute5tupleIJiiiiEEENS1_10collective13CollectiveMmaINS1_34MainloopSm90TmaGmmaWarpSpecializedILi6ENS5_IJNS4_1CILi1EEESB_SB_EEENS1_35KernelTmaWarpSpecializedCooperativeEEENS5_IJNSA_ILi256EEENSA_ILi128EEENSA_ILi64EEEEEEaNS5_IJlSB_lEEEaSJ_NS4_8TiledMMAINS4_8MMA_AtomIJNS4_4SM904GMMA27MMA_64x128x32_S32S8S8_SS_TNEEEENS4_6LayoutINS5_IJNSA_ILi2EEESB_SB_EEENS5_IJSB_NSA_ILi0EEEST_EEEEENS5_IJNS4_10UnderscoreESW_SW_EEEEENS4_13SM90_TMA_LOADENS4_14ComposedLayoutINS4_7SwizzleILi2ELi4ELi3EEENS4_18smem_ptr_flag_bitsILi8EEENSQ_INS5_IJNSA_ILi8EEESH_EEENS5_IJSH_SB_EEEEEEEvNS4_8identityESZ_S19_vS1A_EENS_8epilogue10collective6detail29Sm90TmaWarpSpecializedAdapterINS1D_15DefaultEpilogueIaSJ_SJ_NS1C_6thread17LinearCombinationIaLi1EiiLNS1H_9ScaleType4KindE0ELNS_15FloatRoundStyleE2EaEENS1_15EpilogueDefaultEEEEEvvEEEEvNT_6ParamsE,"a",@progbits
	.sectionflags	@""
	.align	4
.nv.constant0._ZN7cutlass13device_kernelINS_4gemm6kernel13GemmUniversalIN4cute5tupleIJiiiiEEENS1_10collective13CollectiveMmaINS1_34MainloopSm90TmaGmmaWarpSpecializedILi6ENS5_IJNS4_1CILi1EEESB_SB_EEENS1_35KernelTmaWarpSpecializedCooperativeEEENS5_IJNSA_ILi256EEENSA_ILi128EEENSA_ILi64EEEEEEaNS5_IJlSB_lEEEaSJ_NS4_8TiledMMAINS4_8MMA_AtomIJNS4_4SM904GMMA27MMA_64x128x32_S32S8S8_SS_TNEEEENS4_6LayoutINS5_IJNSA_ILi2EEESB_SB_EEENS5_IJSB_NSA_ILi0EEEST_EEEEENS5_IJNS4_10UnderscoreESW_SW_EEEEENS4_13SM90_TMA_LOADENS4_14ComposedLayoutINS4_7SwizzleILi2ELi4ELi3EEENS4_18smem_ptr_flag_bitsILi8EEENSQ_INS5_IJNSA_ILi8EEESH_EEENS5_IJSH_SB_EEEEEEEvNS4_8identityESZ_S19_vS1A_EENS_8epilogue10collective6detail29Sm90TmaWarpSpecializedAdapterINS1D_15DefaultEpilogueIaSJ_SJ_NS1C_6thread17LinearCombinationIaLi1EiiLNS1H_9ScaleType4KindE0ELNS_15FloatRoundStyleE2EaEENS1_15EpilogueDefaultEEEEEvvEEEEvNT_6ParamsE:
	.zero		1664


//--------------------- SYMBOLS --------------------------

	.type		.nv.reservedSmem.offset0,@object
	.size		.nv.reservedSmem.offset0,0x4
	.type		__assertfail,@function
